	.target	sm_90a

	.elftype	@"ET_EXEC"


//--------------------- .note.nv.tkinfo           --------------------------
	.section	.note.nv.tkinfo,"",@"SHT_NOTE"
	.sectionflags	@"SHF_NOTE_NV_TKINFO"
	.tkinfo
        /*0018*/ 	.word	0x00000002
        /*0030*/ 	.string	""
        /*0030*/ 	.string	"ptxas"
        /*0030*/ 	.string	"Cuda compilation tools, release 13.0, V13.0.88"
        /*0030*/ 	.string	"Build cuda_13.0.r13.0/compiler.36424714_0"
        /*0030*/ 	.string	"-arch sm_90a -m 64 "



//--------------------- .note.nv.cuinfo           --------------------------
	.section	.note.nv.cuinfo,"",@"SHT_NOTE"
	.sectionflags	@"SHF_NOTE_NV_CUINFO"
        /*0018*/ 	.short	0x0002
        /*001a*/ 	.short	0x005a
        /*001c*/ 	.short	0x0082
	.zero		2


//--------------------- .nv.info                  --------------------------
	.section	.nv.info,"",@"SHT_CUDA_INFO"
	.align	4


	//----- nvinfo : EIATTR_REGCOUNT
	.align		4
        /*0000*/ 	.byte	0x04, 0x2f
        /*0002*/ 	.short	(.L_15 - .L_14)
	.align		4
.L_14:
        /*0004*/ 	.word	index@(_ZN7cutlass13device_kernelINS_4gemm6kernel13GemmUniversalIN4cute5tupleIJiiiiEEENS1_10collective13CollectiveMmaINS1_34MainloopSm90TmaGmmaWarpSpecializedILi22ENS5_IJNS4_1CILi1EEESB_SB_EEENS1_32KernelTmaWarpSpecializedPingpongEEENS5_IJNSA_ILi64EEENSA_ILi16EEESF_EEENS_10bfloat16_tENS5_IJlSB_lEEESI_SJ_NS4_8TiledMMAINS4_8MMA_AtomIJNS4_4SM904GMMA27MMA_64x16x16_F32BF16BF16_SSILNSN_5MajorE0ELSP_0ELNSN_7ScaleInE1ELSQ_1EEEEEENS4_6LayoutISC_NS5_IJNSA_ILi0EEESU_SU_EEEEENS5_IJNS4_10UnderscoreESX_SX_EEEEENS4_13SM90_TMA_LOADENS4_14ComposedLayoutINS4_7SwizzleILi3ELi4ELi3EEENS4_18smem_ptr_flag_bitsILi16EEENST_INS5_IJNSA_ILi8EEESF_EEENS5_IJSF_SB_EEEEEEEvNS4_8identityES10_S1A_vS1B_EENS_8epilogue10collective6detail29Sm90TmaWarpSpecializedAdapterINS1E_15DefaultEpilogueIfSJ_SJ_NS1D_6thread17LinearCombinationIfLi1EffLNS1I_9ScaleType4KindE0ELNS_15FloatRoundStyleE2EfEENS1_15EpilogueDefaultEEEEEvvEEEEvNT_6ParamsE)
        /*0008*/ 	.word	0x000000a8


	//----- nvinfo : EIATTR_FRAME_SIZE
	.align		4
.L_15:
        /*000c*/ 	.byte	0x04, 0x11
        /*000e*/ 	.short	(.L_17 - .L_16)
	.align		4
.L_16:
        /*0010*/ 	.word	index@(_ZN7cutlass13device_kernelINS_4gemm6kernel13GemmUniversalIN4cute5tupleIJiiiiEEENS1_10collective13CollectiveMmaINS1_34MainloopSm90TmaGmmaWarpSpecializedILi22ENS5_IJNS4_1CILi1EEESB_SB_EEENS1_32KernelTmaWarpSpecializedPingpongEEENS5_IJNSA_ILi64EEENSA_ILi16EEESF_EEENS_10bfloat16_tENS5_IJlSB_lEEESI_SJ_NS4_8TiledMMAINS4_8MMA_AtomIJNS4_4SM904GMMA27MMA_64x16x16_F32BF16BF16_SSILNSN_5MajorE0ELSP_0ELNSN_7ScaleInE1ELSQ_1EEEEEENS4_6LayoutISC_NS5_IJNSA_ILi0EEESU_SU_EEEEENS5_IJNS4_10UnderscoreESX_SX_EEEEENS4_13SM90_TMA_LOADENS4_14ComposedLayoutINS4_7SwizzleILi3ELi4ELi3EEENS4_18smem_ptr_flag_bitsILi16EEENST_INS5_IJNSA_ILi8EEESF_EEENS5_IJSF_SB_EEEEEEEvNS4_8identityES10_S1A_vS1B_EENS_8epilogue10collective6detail29Sm90TmaWarpSpecializedAdapterINS1E_15DefaultEpilogueIfSJ_SJ_NS1D_6thread17LinearCombinationIfLi1EffLNS1I_9ScaleType4KindE0ELNS_15FloatRoundStyleE2EfEENS1_15EpilogueDefaultEEEEEvvEEEEvNT_6ParamsE)
        /*0014*/ 	.word	0x00000000


	//----- nvinfo : EIATTR_MIN_STACK_SIZE
	.align		4
.L_17:
        /*0018*/ 	.byte	0x04, 0x12
        /*001a*/ 	.short	(.L_19 - .L_18)
	.align		4
.L_18:
        /*001c*/ 	.word	index@(_ZN7cutlass13device_kernelINS_4gemm6kernel13GemmUniversalIN4cute5tupleIJiiiiEEENS1_10collective13CollectiveMmaINS1_34MainloopSm90TmaGmmaWarpSpecializedILi22ENS5_IJNS4_1CILi1EEESB_SB_EEENS1_32KernelTmaWarpSpecializedPingpongEEENS5_IJNSA_ILi64EEENSA_ILi16EEESF_EEENS_10bfloat16_tENS5_IJlSB_lEEESI_SJ_NS4_8TiledMMAINS4_8MMA_AtomIJNS4_4SM904GMMA27MMA_64x16x16_F32BF16BF16_SSILNSN_5MajorE0ELSP_0ELNSN_7ScaleInE1ELSQ_1EEEEEENS4_6LayoutISC_NS5_IJNSA_ILi0EEESU_SU_EEEEENS5_IJNS4_10UnderscoreESX_SX_EEEEENS4_13SM90_TMA_LOADENS4_14ComposedLayoutINS4_7SwizzleILi3ELi4ELi3EEENS4_18smem_ptr_flag_bitsILi16EEENST_INS5_IJNSA_ILi8EEESF_EEENS5_IJSF_SB_EEEEEEEvNS4_8identityES10_S1A_vS1B_EENS_8epilogue10collective6detail29Sm90TmaWarpSpecializedAdapterINS1E_15DefaultEpilogueIfSJ_SJ_NS1D_6thread17LinearCombinationIfLi1EffLNS1I_9ScaleType4KindE0ELNS_15FloatRoundStyleE2EfEENS1_15EpilogueDefaultEEEEEvvEEEEvNT_6ParamsE)
        /*0020*/ 	.word	0x00000000
.L_19:


//--------------------- .nv.compat                --------------------------
	.section	.nv.compat,"",@"SHT_CUDA_COMPAT_INFO"
	.align	4
        /*0000*/ 	.byte	0x02, 0x09, 0x01, 0x00, 0x02, 0x02, 0x04, 0x00, 0x02, 0x05, 0x05, 0x00, 0x03, 0x07, 0x01, 0x01
        /*0010*/ 	.byte	0x02, 0x03, 0x01, 0x00, 0x02, 0x06, 0x01, 0x00, 0x04, 0x0b, 0x08, 0x00, 0x00, 0x00, 0x00, 0x00
        /*0020*/ 	.byte	0x00, 0x00, 0x00, 0x00


//--------------------- .nv.info._ZN7cutlass13device_kernelINS_4gemm6kernel13GemmUniversalIN4cute5tupleIJiiiiEEENS1_10collective13CollectiveMmaINS1_34MainloopSm90TmaGmmaWarpSpecializedILi22ENS5_IJNS4_1CILi1EEESB_SB_EEENS1_32KernelTmaWarpSpecializedPingpongEEENS5_IJNSA_ILi64EEENSA_ILi16EEESF_EEENS_10bfloat16_tENS5_IJlSB_lEEESI_SJ_NS4_8TiledMMAINS4_8MMA_AtomIJNS4_4SM904GMMA27MMA_64x16x16_F32BF16BF16_SSILNSN_5MajorE0ELSP_0ELNSN_7ScaleInE1ELSQ_1EEEEEENS4_6LayoutISC_NS5_IJNSA_ILi0EEESU_SU_EEEEENS5_IJNS4_10UnderscoreESX_SX_EEEEENS4_13SM90_TMA_LOADENS4_14ComposedLayoutINS4_7SwizzleILi3ELi4ELi3EEENS4_18smem_ptr_flag_bitsILi16EEENST_INS5_IJNSA_ILi8EEESF_EEENS5_IJSF_SB_EEEEEEEvNS4_8identityES10_S1A_vS1B_EENS_8epilogue10collective6detail29Sm90TmaWarpSpecializedAdapterINS1E_15DefaultEpilogueIfSJ_SJ_NS1D_6thread17LinearCombinationIfLi1EffLNS1I_9ScaleType4KindE0ELNS_15FloatRoundStyleE2EfEENS1_15EpilogueDefaultEEEEEvvEEEEvNT_6ParamsE --------------------------
	.section	.nv.info._ZN7cutlass13device_kernelINS_4gemm6kernel13GemmUniversalIN4cute5tupleIJiiiiEEENS1_10collective13CollectiveMmaINS1_34MainloopSm90TmaGmmaWarpSpecializedILi22ENS5_IJNS4_1CILi1EEESB_SB_EEENS1_32KernelTmaWarpSpecializedPingpongEEENS5_IJNSA_ILi64EEENSA_ILi16EEESF_EEENS_10bfloat16_tENS5_IJlSB_lEEESI_SJ_NS4_8TiledMMAINS4_8MMA_AtomIJNS4_4SM904GMMA27MMA_64x16x16_F32BF16BF16_SSILNSN_5MajorE0ELSP_0ELNSN_7ScaleInE1ELSQ_1EEEEEENS4_6LayoutISC_NS5_IJNSA_ILi0EEESU_SU_EEEEENS5_IJNS4_10UnderscoreESX_SX_EEEEENS4_13SM90_TMA_LOADENS4_14ComposedLayoutINS4_7SwizzleILi3ELi4ELi3EEENS4_18smem_ptr_flag_bitsILi16EEENST_INS5_IJNSA_ILi8EEESF_EEENS5_IJSF_SB_EEEEEEEvNS4_8identityES10_S1A_vS1B_EENS_8epilogue10collective6detail29Sm90TmaWarpSpecializedAdapterINS1E_15DefaultEpilogueIfSJ_SJ_NS1D_6thread17LinearCombinationIfLi1EffLNS1I_9ScaleType4KindE0ELNS_15FloatRoundStyleE2EfEENS1_15EpilogueDefaultEEEEEvvEEEEvNT_6ParamsE,"",@"SHT_CUDA_INFO"
	.sectionflags	@""
	.align	4


	//----- nvinfo : EIATTR_CUDA_API_VERSION
	.align		4
        /*0000*/ 	.byte	0x04, 0x37
        /*0002*/ 	.short	(.L_21 - .L_20)
.L_20:
        /*0004*/ 	.word	0x00000082


	//----- nvinfo : EIATTR_KPARAM_INFO
	.align		4
.L_21:
        /*0008*/ 	.byte	0x04, 0x17
        /*000a*/ 	.short	(.L_23 - .L_22)
.L_22:
        /*000c*/ 	.word	0x00000000
        /*0010*/ 	.short	0x0000
        /*0012*/ 	.short	0x0070
        /*0014*/ 	.byte	0x00, 0xf0, 0x01, 0x10


	//----- nvinfo : EIATTR_SPARSE_MMA_MASK
	.align		4
.L_23:
        /*0018*/ 	.byte	0x03, 0x50
        /*001a*/ 	.short	0x0000


	//----- nvinfo : EIATTR_MAXREG_COUNT
	.align		4
        /*001c*/ 	.byte	0x03, 0x1b
        /*001e*/ 	.short	0x00a8


	//----- nvinfo : EIATTR_NUM_BARRIERS
	.align		4
        /*0020*/ 	.byte	0x02, 0x4c
        /*0022*/ 	.byte	0x01
	.zero		1


	//----- nvinfo : EIATTR_EXTERNS
	.align		4
        /*0024*/ 	.byte	0x04, 0x0f
        /*0026*/ 	.short	(.L_25 - .L_24)


	//   ....[0]....
	.align		4
.L_24:
        /*0028*/ 	.word	index@(__assertfail)


	//----- nvinfo : EIATTR_MERCURY_ISA_VERSION
	.align		4
.L_25:
        /*002c*/ 	.byte	0x03, 0x5f
        /*002e*/ 	.short	0x0101


	//----- nvinfo : EIATTR_INT_WARP_WIDE_INSTR_OFFSETS
	.align		4
        /*0030*/ 	.byte	0x04, 0x31
        /*0032*/ 	.short	(.L_27 - .L_26)


	//   ....[0]....
.L_26:
        /*0034*/ 	.word	0x00000650


	//   ....[1]....
        /*0038*/ 	.word	0x00000670


	//   ....[2]....
        /*003c*/ 	.word	0x000006f0


	//   ....[3]....
        /*0040*/ 	.word	0x00000700


	//   ....[4]....
        /*0044*/ 	.word	0x00000710


	//   ....[5]....
        /*0048*/ 	.word	0x00000730


	//   ....[6]....
        /*004c*/ 	.word	0x000007c0


	//   ....[7]....
        /*0050*/ 	.word	0x000007e0


	//----- nvinfo : EIATTR_COOP_GROUP_MASK_REGIDS
	.align		4
.L_27:
        /*0054*/ 	.byte	0x04, 0x29
        /*0056*/ 	.short	(.L_29 - .L_28)


	//   ....[0]....
.L_28:
        /*0058*/ 	.word	0xffffffff


	//   ....[1]....
        /*005c*/ 	.word	0xffffffff


	//   ....[2]....
        /*0060*/ 	.word	0xffffffff


	//   ....[3]....
        /*0064*/ 	.word	0xffffffff


	//   ....[4]....
        /*0068*/ 	.word	0xffffffff


	//   ....[5]....
        /*006c*/ 	.word	0xffffffff


	//----- nvinfo : EIATTR_COOP_GROUP_INSTR_OFFSETS
	.align		4
.L_29:
        /*0070*/ 	.byte	0x04, 0x28
        /*0072*/ 	.short	(.L_31 - .L_30)


	//   ....[0]....
.L_30:
        /*0074*/ 	.word	0x00000060


	//   ....[1]....
        /*0078*/ 	.word	0x00000070


	//   ....[2]....
        /*007c*/ 	.word	0x00000130


	//   ....[3]....
        /*0080*/ 	.word	0x00000530


	//   ....[4]....
        /*0084*/ 	.word	0x00000570


	//   ....[5]....
        /*0088*/ 	.word	0x000005b0


	//----- nvinfo : EIATTR_REG_RECONFIG
	.align		4
.L_31:
        /*008c*/ 	.byte	0x01, 0x54
	.zero		2


	//----- nvinfo : EIATTR_SYSCALL_OFFSETS
	.align		4
        /*0090*/ 	.byte	0x04, 0x46
        /*0092*/ 	.short	(.L_33 - .L_32)


	//   ....[0]....
.L_32:
        /*0094*/ 	.word	0x00001890


	//----- nvinfo : EIATTR_MBARRIER_INSTR_OFFSETS
	.align		4
.L_33:
        /*0098*/ 	.byte	0x04, 0x39
        /*009a*/ 	.short	(.L_35 - .L_34)


	//   ....[0]....
.L_34:
        /*009c*/ 	.word	0x00000250
        /*00a0*/ 	.word	0x000000ff
        /*00a4*/ 	.word	0x00000000
        /*00a8*/ 	.short	0x0100
        /*00aa*/ 	.byte	0x08
	.zero		1


	//   ....[1]....
        /*00ac*/ 	.word	0x00000260
        /*00b0*/ 	.word	0x000000ff
        /*00b4*/ 	.word	0x000000b0
        /*00b8*/ 	.short	0x0100
        /*00ba*/ 	.byte	0x08
	.zero		1


	//   ....[2]....
        /*00bc*/ 	.word	0x00000270
        /*00c0*/ 	.word	0x000000ff
        /*00c4*/ 	.word	0x00000008
        /*00c8*/ 	.short	0x0100
        /*00ca*/ 	.byte	0x08
	.zero		1


	//   ....[3]....
        /*00cc*/ 	.word	0x00000280
        /*00d0*/ 	.word	0x000000ff
        /*00d4*/ 	.word	0x000000b8
        /*00d8*/ 	.short	0x0100
        /*00da*/ 	.byte	0x08
	.zero		1


	//   ....[4]....
        /*00dc*/ 	.word	0x00000290
        /*00e0*/ 	.word	0x000000ff
        /*00e4*/ 	.word	0x00000010
        /*00e8*/ 	.short	0x0100
        /*00ea*/ 	.byte	0x08
	.zero		1


	//   ....[5]....
        /*00ec*/ 	.word	0x000002a0
        /*00f0*/ 	.word	0x000000ff
        /*00f4*/ 	.word	0x000000c0
        /*00f8*/ 	.short	0x0100
        /*00fa*/ 	.byte	0x08
	.zero		1


	//   ....[6]....
        /*00fc*/ 	.word	0x000002b0
        /*0100*/ 	.word	0x000000ff
        /*0104*/ 	.word	0x00000018
        /*0108*/ 	.short	0x0100
        /*010a*/ 	.byte	0x08
	.zero		1


	//   ....[7]....
        /*010c*/ 	.word	0x000002c0
        /*0110*/ 	.word	0x000000ff
        /*0114*/ 	.word	0x000000c8
        /*0118*/ 	.short	0x0100
        /*011a*/ 	.byte	0x08
	.zero		1


	//   ....[8]....
        /*011c*/ 	.word	0x000002d0
        /*0120*/ 	.word	0x000000ff
        /*0124*/ 	.word	0x00000020
        /*0128*/ 	.short	0x0100
        /*012a*/ 	.byte	0x08
	.zero		1


	//   ....[9]....
        /*012c*/ 	.word	0x000002e0
        /*0130*/ 	.word	0x000000ff
        /*0134*/ 	.word	0x000000d0
        /*0138*/ 	.short	0x0100
        /*013a*/ 	.byte	0x08
	.zero		1


	//   ....[10]....
        /*013c*/ 	.word	0x000002f0
        /*0140*/ 	.word	0x000000ff
        /*0144*/ 	.word	0x00000028
        /*0148*/ 	.short	0x0100
        /*014a*/ 	.byte	0x08
	.zero		1


	//   ....[11]....
        /*014c*/ 	.word	0x00000300
        /*0150*/ 	.word	0x000000ff
        /*0154*/ 	.word	0x000000d8
        /*0158*/ 	.short	0x0100
        /*015a*/ 	.byte	0x08
	.zero		1


	//   ....[12]....
        /*015c*/ 	.word	0x00000310
        /*0160*/ 	.word	0x000000ff
        /*0164*/ 	.word	0x00000030
        /*0168*/ 	.short	0x0100
        /*016a*/ 	.byte	0x08
	.zero		1


	//   ....[13]....
        /*016c*/ 	.word	0x00000320
        /*0170*/ 	.word	0x000000ff
        /*0174*/ 	.word	0x000000e0
        /*0178*/ 	.short	0x0100
        /*017a*/ 	.byte	0x08
	.zero		1


	//   ....[14]....
        /*017c*/ 	.word	0x00000330
        /*0180*/ 	.word	0x000000ff
        /*0184*/ 	.word	0x00000038
        /*0188*/ 	.short	0x0100
        /*018a*/ 	.byte	0x08
	.zero		1


	//   ....[15]....
        /*018c*/ 	.word	0x00000340
        /*0190*/ 	.word	0x000000ff
        /*0194*/ 	.word	0x000000e8
        /*0198*/ 	.short	0x0100
        /*019a*/ 	.byte	0x08
	.zero		1


	//   ....[16]....
        /*019c*/ 	.word	0x00000350
        /*01a0*/ 	.word	0x000000ff
        /*01a4*/ 	.word	0x00000040
        /*01a8*/ 	.short	0x0100
        /*01aa*/ 	.byte	0x08
	.zero		1


	//   ....[17]....
        /*01ac*/ 	.word	0x00000360
        /*01b0*/ 	.word	0x000000ff
        /*01b4*/ 	.word	0x000000f0
        /*01b8*/ 	.short	0x0100
        /*01ba*/ 	.byte	0x08
	.zero		1


	//   ....[18]....
        /*01bc*/ 	.word	0x00000370
        /*01c0*/ 	.word	0x000000ff
        /*01c4*/ 	.word	0x00000048
        /*01c8*/ 	.short	0x0100
        /*01ca*/ 	.byte	0x08
	.zero		1


	//   ....[19]....
        /*01cc*/ 	.word	0x00000380
        /*01d0*/ 	.word	0x000000ff
        /*01d4*/ 	.word	0x000000f8
        /*01d8*/ 	.short	0x0100
        /*01da*/ 	.byte	0x08
	.zero		1


	//   ....[20]....
        /*01dc*/ 	.word	0x00000390
        /*01e0*/ 	.word	0x000000ff
        /*01e4*/ 	.word	0x00000050
        /*01e8*/ 	.short	0x0100
        /*01ea*/ 	.byte	0x08
	.zero		1


	//   ....[21]....
        /*01ec*/ 	.word	0x000003a0
        /*01f0*/ 	.word	0x000000ff
        /*01f4*/ 	.word	0x00000100
        /*01f8*/ 	.short	0x0100
        /*01fa*/ 	.byte	0x08
	.zero		1


	//   ....[22]....
        /*01fc*/ 	.word	0x000003b0
        /*0200*/ 	.word	0x000000ff
        /*0204*/ 	.word	0x00000058
        /*0208*/ 	.short	0x0100
        /*020a*/ 	.byte	0x08
	.zero		1


	//   ....[23]....
        /*020c*/ 	.word	0x000003c0
        /*0210*/ 	.word	0x000000ff
        /*0214*/ 	.word	0x00000108
        /*0218*/ 	.short	0x0100
        /*021a*/ 	.byte	0x08
	.zero		1


	//   ....[24]....
        /*021c*/ 	.word	0x000003d0
        /*0220*/ 	.word	0x000000ff
        /*0224*/ 	.word	0x00000060
        /*0228*/ 	.short	0x0100
        /*022a*/ 	.byte	0x08
	.zero		1


	//   ....[25]....
        /*022c*/ 	.word	0x000003e0
        /*0230*/ 	.word	0x000000ff
        /*0234*/ 	.word	0x00000110
        /*0238*/ 	.short	0x0100
        /*023a*/ 	.byte	0x08
	.zero		1


	//   ....[26]....
        /*023c*/ 	.word	0x000003f0
        /*0240*/ 	.word	0x000000ff
        /*0244*/ 	.word	0x00000068
        /*0248*/ 	.short	0x0100
        /*024a*/ 	.byte	0x08
	.zero		1


	//   ....[27]....
        /*024c*/ 	.word	0x00000400
        /*0250*/ 	.word	0x000000ff
        /*0254*/ 	.word	0x00000118
        /*0258*/ 	.short	0x0100
        /*025a*/ 	.byte	0x08
	.zero		1


	//   ....[28]....
        /*025c*/ 	.word	0x00000410
        /*0260*/ 	.word	0x000000ff
        /*0264*/ 	.word	0x00000070
        /*0268*/ 	.short	0x0100
        /*026a*/ 	.byte	0x08
	.zero		1


	//   ....[29]....
        /*026c*/ 	.word	0x00000420
        /*0270*/ 	.word	0x000000ff
        /*0274*/ 	.word	0x00000120
        /*0278*/ 	.short	0x0100
        /*027a*/ 	.byte	0x08
	.zero		1


	//   ....[30]....
        /*027c*/ 	.word	0x00000430
        /*0280*/ 	.word	0x000000ff
        /*0284*/ 	.word	0x00000078
        /*0288*/ 	.short	0x0100
        /*028a*/ 	.byte	0x08
	.zero		1


	//   ....[31]....
        /*028c*/ 	.word	0x00000440
        /*0290*/ 	.word	0x000000ff
        /*0294*/ 	.word	0x00000128
        /*0298*/ 	.short	0x0100
        /*029a*/ 	.byte	0x08
	.zero		1


	//   ....[32]....
        /*029c*/ 	.word	0x00000450
        /*02a0*/ 	.word	0x000000ff
        /*02a4*/ 	.word	0x00000080
        /*02a8*/ 	.short	0x0100
        /*02aa*/ 	.byte	0x08
	.zero		1


	//   ....[33]....
        /*02ac*/ 	.word	0x00000460
        /*02b0*/ 	.word	0x000000ff
        /*02b4*/ 	.word	0x00000130
        /*02b8*/ 	.short	0x0100
        /*02ba*/ 	.byte	0x08
	.zero		1


	//   ....[34]....
        /*02bc*/ 	.word	0x00000470
        /*02c0*/ 	.word	0x000000ff
        /*02c4*/ 	.word	0x00000088
        /*02c8*/ 	.short	0x0100
        /*02ca*/ 	.byte	0x08
	.zero		1


	//   ....[35]....
        /*02cc*/ 	.word	0x00000480
        /*02d0*/ 	.word	0x000000ff
        /*02d4*/ 	.word	0x00000138
        /*02d8*/ 	.short	0x0100
        /*02da*/ 	.byte	0x08
	.zero		1


	//   ....[36]....
        /*02dc*/ 	.word	0x00000490
        /*02e0*/ 	.word	0x000000ff
        /*02e4*/ 	.word	0x00000090
        /*02e8*/ 	.short	0x0100
        /*02ea*/ 	.byte	0x08
	.zero		1


	//   ....[37]....
        /*02ec*/ 	.word	0x000004a0
        /*02f0*/ 	.word	0x000000ff
        /*02f4*/ 	.word	0x00000140
        /*02f8*/ 	.short	0x0100
        /*02fa*/ 	.byte	0x08
	.zero		1


	//   ....[38]....
        /*02fc*/ 	.word	0x000004b0
        /*0300*/ 	.word	0x000000ff
        /*0304*/ 	.word	0x00000098
        /*0308*/ 	.short	0x0100
        /*030a*/ 	.byte	0x08
	.zero		1


	//   ....[39]....
        /*030c*/ 	.word	0x000004c0
        /*0310*/ 	.word	0x000000ff
        /*0314*/ 	.word	0x00000148
        /*0318*/ 	.short	0x0100
        /*031a*/ 	.byte	0x08
	.zero		1


	//   ....[40]....
        /*031c*/ 	.word	0x000004d0
        /*0320*/ 	.word	0x000000ff
        /*0324*/ 	.word	0x000000a0
        /*0328*/ 	.short	0x0100
        /*032a*/ 	.byte	0x08
	.zero		1


	//   ....[41]....
        /*032c*/ 	.word	0x000004e0
        /*0330*/ 	.word	0x000000ff
        /*0334*/ 	.word	0x00000150
        /*0338*/ 	.short	0x0100
        /*033a*/ 	.byte	0x08
	.zero		1


	//   ....[42]....
        /*033c*/ 	.word	0x000004f0
        /*0340*/ 	.word	0x000000ff
        /*0344*/ 	.word	0x000000a8
        /*0348*/ 	.short	0x0100
        /*034a*/ 	.byte	0x08
	.zero		1


	//   ....[43]....
        /*034c*/ 	.word	0x00000500
        /*0350*/ 	.word	0x000000ff
        /*0354*/ 	.word	0x00000158
        /*0358*/ 	.short	0x0100
        /*035a*/ 	.byte	0x08
	.zero		1


	//   ....[44]....
        /*035c*/ 	.word	0x00000820
        /*0360*/ 	.word	0x000000ff
        /*0364*/ 	.word	0x00000190
        /*0368*/ 	.short	0x0100
        /*036a*/ 	.byte	0x08
	.zero		1


	//   ....[45]....
        /*036c*/ 	.word	0x00000890
        /*0370*/ 	.word	0x000000ff
        /*0374*/ 	.word	0x00000198
        /*0378*/ 	.short	0x0100
        /*037a*/ 	.byte	0x08
	.zero		1


	//   ....[46]....
        /*037c*/ 	.word	0x000008b0
        /*0380*/ 	.word	0x000000ff
        /*0384*/ 	.word	0x00000170
        /*0388*/ 	.short	0x0100
        /*038a*/ 	.byte	0x09
	.zero		1


	//   ....[47]....
        /*038c*/ 	.word	0x000008c0
        /*0390*/ 	.word	0x000000ff
        /*0394*/ 	.word	0x00000178
        /*0398*/ 	.short	0x0100
        /*039a*/ 	.byte	0x09
	.zero		1


	//   ....[48]....
        /*039c*/ 	.word	0x000008d0
        /*03a0*/ 	.word	0x000000ff
        /*03a4*/ 	.word	0x00000180
        /*03a8*/ 	.short	0x0100
        /*03aa*/ 	.byte	0x09
	.zero		1


	//   ....[49]....
        /*03ac*/ 	.word	0x000008e0
        /*03b0*/ 	.word	0x000000ff
        /*03b4*/ 	.word	0x00000188
        /*03b8*/ 	.short	0x0100
        /*03ba*/ 	.byte	0x09
	.zero		1


	//   ....[50]....
        /*03bc*/ 	.word	0x00001770
        /*03c0*/ 	.word	0x000000ff
        /*03c4*/ 	.word	0xfffffff8
        /*03c8*/ 	.short	0x010a
        /*03ca*/ 	.byte	0x2d
	.zero		1


	//   ....[51]....
        /*03cc*/ 	.word	0x00001910
        /*03d0*/ 	.word	0x00000003
        /*03d4*/ 	.word	0x00000000
        /*03d8*/ 	.short	0x010a
        /*03da*/ 	.byte	0x3f
	.zero		1


	//   ....[52]....
        /*03dc*/ 	.word	0x00001950
        /*03e0*/ 	.word	0x00000003
        /*03e4*/ 	.word	0x00000000
        /*03e8*/ 	.short	0x010a
        /*03ea*/ 	.byte	0x3f
	.zero		1


	//   ....[53]....
        /*03ec*/ 	.word	0x00001c50
        /*03f0*/ 	.word	0x000000ff
        /*03f4*/ 	.word	0x00000000
        /*03f8*/ 	.short	0x010a
        /*03fa*/ 	.byte	0x04
	.zero		1


	//   ....[54]....
        /*03fc*/ 	.word	0x00001c90
        /*0400*/ 	.word	0x000000ff
        /*0404*/ 	.word	0x00000000
        /*0408*/ 	.short	0x010a
        /*040a*/ 	.byte	0x04
	.zero		1


	//   ....[55]....
        /*040c*/ 	.word	0x00001ef0
        /*0410*/ 	.word	0x000000ff
        /*0414*/ 	.word	0x00000000
        /*0418*/ 	.short	0x0101
        /*041a*/ 	.byte	0x04
	.zero		1


	//   ....[56]....
        /*041c*/ 	.word	0x00001ff0
        /*0420*/ 	.word	0x00000003
        /*0424*/ 	.word	0x00000000
        /*0428*/ 	.short	0x0101
        /*042a*/ 	.byte	0x2b
	.zero		1


	//   ....[57]....
        /*042c*/ 	.word	0x000020c0
        /*0430*/ 	.word	0x000000ff
        /*0434*/ 	.word	0x00000000
        /*0438*/ 	.short	0x0101
        /*043a*/ 	.byte	0x06
	.zero		1


	//   ....[58]....
        /*043c*/ 	.word	0x00002170
        /*0440*/ 	.word	0x000000ff
        /*0444*/ 	.word	0x00000008
        /*0448*/ 	.short	0x010a
        /*044a*/ 	.byte	0x2d
	.zero		1


	//   ....[59]....
        /*044c*/ 	.word	0x00002cd0
        /*0450*/ 	.word	0x00000000
        /*0454*/ 	.word	0x00000000
        /*0458*/ 	.short	0x0101
        /*045a*/ 	.byte	0x2b
	.zero		1


	//   ....[60]....
        /*045c*/ 	.word	0x00003670
        /*0460*/ 	.word	0x0000000d
        /*0464*/ 	.word	0x000000b0
        /*0468*/ 	.short	0x010a
        /*046a*/ 	.byte	0x3f
	.zero		1


	//   ....[61]....
        /*046c*/ 	.word	0x00003a10
        /*0470*/ 	.word	0x00000006
        /*0474*/ 	.word	0x00000198
        /*0478*/ 	.short	0x0101
        /*047a*/ 	.byte	0x3f
	.zero		1


	//   ....[62]....
        /*047c*/ 	.word	0x00004160
        /*0480*/ 	.word	0x00000007
        /*0484*/ 	.word	0x00000000
        /*0488*/ 	.short	0x010a
        /*048a*/ 	.byte	0x3f
	.zero		1


	//   ....[63]....
        /*048c*/ 	.word	0x000041e0
        /*0490*/ 	.word	0x00000009
        /*0494*/ 	.word	0x00000000
        /*0498*/ 	.short	0x010a
        /*049a*/ 	.byte	0x3f
	.zero		1


	//   ....[64]....
        /*049c*/ 	.word	0x00004270
        /*04a0*/ 	.word	0x00000006
        /*04a4*/ 	.word	0x00000000
        /*04a8*/ 	.short	0x010a
        /*04aa*/ 	.byte	0x3f
	.zero		1


	//   ....[65]....
        /*04ac*/ 	.word	0x00004300
        /*04b0*/ 	.word	0x00000009
        /*04b4*/ 	.word	0x00000000
        /*04b8*/ 	.short	0x010a
        /*04ba*/ 	.byte	0x3f
	.zero		1


	//   ....[66]....
        /*04bc*/ 	.word	0x00004390
        /*04c0*/ 	.word	0x00000006
        /*04c4*/ 	.word	0x00000000
        /*04c8*/ 	.short	0x010a
        /*04ca*/ 	.byte	0x3f
	.zero		1


	//   ....[67]....
        /*04cc*/ 	.word	0x00004420
        /*04d0*/ 	.word	0x00000009
        /*04d4*/ 	.word	0x00000000
        /*04d8*/ 	.short	0x010a
        /*04da*/ 	.byte	0x3f
	.zero		1


	//   ....[68]....
        /*04dc*/ 	.word	0x000044b0
        /*04e0*/ 	.word	0x00000006
        /*04e4*/ 	.word	0x00000000
        /*04e8*/ 	.short	0x010a
        /*04ea*/ 	.byte	0x3f
	.zero		1


	//   ....[69]....
        /*04ec*/ 	.word	0x00004540
        /*04f0*/ 	.word	0x00000009
        /*04f4*/ 	.word	0x00000000
        /*04f8*/ 	.short	0x010a
        /*04fa*/ 	.byte	0x3f
	.zero		1


	//   ....[70]....
        /*04fc*/ 	.word	0x000045d0
        /*0500*/ 	.word	0x00000006
        /*0504*/ 	.word	0x00000000
        /*0508*/ 	.short	0x010a
        /*050a*/ 	.byte	0x3f
	.zero		1


	//   ....[71]....
        /*050c*/ 	.word	0x00004660
        /*0510*/ 	.word	0x00000009
        /*0514*/ 	.word	0x00000000
        /*0518*/ 	.short	0x010a
        /*051a*/ 	.byte	0x3f
	.zero		1


	//   ....[72]....
        /*051c*/ 	.word	0x000046f0
        /*0520*/ 	.word	0x00000006
        /*0524*/ 	.word	0x00000000
        /*0528*/ 	.short	0x010a
        /*052a*/ 	.byte	0x3f
	.zero		1


	//   ....[73]....
        /*052c*/ 	.word	0x00004780
        /*0530*/ 	.word	0x00000009
        /*0534*/ 	.word	0x00000000
        /*0538*/ 	.short	0x010a
        /*053a*/ 	.byte	0x3f
	.zero		1


	//   ....[74]....
        /*053c*/ 	.word	0x00004810
        /*0540*/ 	.word	0x00000006
        /*0544*/ 	.word	0x00000000
        /*0548*/ 	.short	0x010a
        /*054a*/ 	.byte	0x3f
	.zero		1


	//   ....[75]....
        /*054c*/ 	.word	0x000048a0
        /*0550*/ 	.word	0x00000009
        /*0554*/ 	.word	0x00000000
        /*0558*/ 	.short	0x010a
        /*055a*/ 	.byte	0x3f
	.zero		1


	//   ....[76]....
        /*055c*/ 	.word	0x00004930
        /*0560*/ 	.word	0x00000006
        /*0564*/ 	.word	0x00000000
        /*0568*/ 	.short	0x010a
        /*056a*/ 	.byte	0x3f
	.zero		1


	//   ....[77]....
        /*056c*/ 	.word	0x000049c0
        /*0570*/ 	.word	0x00000009
        /*0574*/ 	.word	0x00000000
        /*0578*/ 	.short	0x010a
        /*057a*/ 	.byte	0x3f
	.zero		1


	//   ....[78]....
        /*057c*/ 	.word	0x00004a50
        /*0580*/ 	.word	0x00000006
        /*0584*/ 	.word	0x00000000
        /*0588*/ 	.short	0x010a
        /*058a*/ 	.byte	0x3f
	.zero		1


	//   ....[79]....
        /*058c*/ 	.word	0x00004ae0
        /*0590*/ 	.word	0x00000009
        /*0594*/ 	.word	0x00000000
        /*0598*/ 	.short	0x010a
        /*059a*/ 	.byte	0x3f
	.zero		1


	//   ....[80]....
        /*059c*/ 	.word	0x00004b70
        /*05a0*/ 	.word	0x00000006
        /*05a4*/ 	.word	0x00000000
        /*05a8*/ 	.short	0x010a
        /*05aa*/ 	.byte	0x3f
	.zero		1


	//   ....[81]....
        /*05ac*/ 	.word	0x00004c00
        /*05b0*/ 	.word	0x00000009
        /*05b4*/ 	.word	0x00000000
        /*05b8*/ 	.short	0x010a
        /*05ba*/ 	.byte	0x3f
	.zero		1


	//   ....[82]....
        /*05bc*/ 	.word	0x00004c90
        /*05c0*/ 	.word	0x00000006
        /*05c4*/ 	.word	0x00000000
        /*05c8*/ 	.short	0x010a
        /*05ca*/ 	.byte	0x3f
	.zero		1


	//   ....[83]....
        /*05cc*/ 	.word	0x00004d20
        /*05d0*/ 	.word	0x00000003
        /*05d4*/ 	.word	0x00000000
        /*05d8*/ 	.short	0x010a
        /*05da*/ 	.byte	0x3f
	.zero		1


	//   ....[84]....
        /*05dc*/ 	.word	0x00004d90
        /*05e0*/ 	.word	0x00000003
        /*05e4*/ 	.word	0xfffffff8
        /*05e8*/ 	.short	0x010a
        /*05ea*/ 	.byte	0x3f
	.zero		1


	//   ....[85]....
        /*05ec*/ 	.word	0x00004de0
        /*05f0*/ 	.word	0x00000003
        /*05f4*/ 	.word	0x00000000
        /*05f8*/ 	.short	0x010a
        /*05fa*/ 	.byte	0x3f
	.zero		1


	//   ....[86]....
        /*05fc*/ 	.word	0x00004e40
        /*0600*/ 	.word	0x00000004
        /*0604*/ 	.word	0x00000000
        /*0608*/ 	.short	0x010a
        /*060a*/ 	.byte	0x3f
	.zero		1


	//   ....[87]....
        /*060c*/ 	.word	0x00004ea0
        /*0610*/ 	.word	0x00000003
        /*0614*/ 	.word	0x00000008
        /*0618*/ 	.short	0x010a
        /*061a*/ 	.byte	0x3f
	.zero		1


	//   ....[88]....
        /*061c*/ 	.word	0x00004f70
        /*0620*/ 	.word	0x0000000d
        /*0624*/ 	.word	0x000000b0
        /*0628*/ 	.short	0x010a
        /*062a*/ 	.byte	0x3f
	.zero		1


	//   ....[89]....
        /*062c*/ 	.word	0x00005040
        /*0630*/ 	.word	0x00000007
        /*0634*/ 	.word	0x00000000
        /*0638*/ 	.short	0x010a
        /*063a*/ 	.byte	0x3f
	.zero		1


	//   ....[90]....
        /*063c*/ 	.word	0x00005090
        /*0640*/ 	.word	0x00000009
        /*0644*/ 	.word	0x00000000
        /*0648*/ 	.short	0x010a
        /*064a*/ 	.byte	0x3f
	.zero		1


	//   ....[91]....
        /*064c*/ 	.word	0x000050e0
        /*0650*/ 	.word	0x00000006
        /*0654*/ 	.word	0x00000000
        /*0658*/ 	.short	0x010a
        /*065a*/ 	.byte	0x3f
	.zero		1


	//   ....[92]....
        /*065c*/ 	.word	0x00005130
        /*0660*/ 	.word	0x00000009
        /*0664*/ 	.word	0x00000000
        /*0668*/ 	.short	0x010a
        /*066a*/ 	.byte	0x3f
	.zero		1


	//   ....[93]....
        /*066c*/ 	.word	0x00005180
        /*0670*/ 	.word	0x00000006
        /*0674*/ 	.word	0x00000000
        /*0678*/ 	.short	0x010a
        /*067a*/ 	.byte	0x3f
	.zero		1


	//   ....[94]....
        /*067c*/ 	.word	0x000051d0
        /*0680*/ 	.word	0x00000009
        /*0684*/ 	.word	0x00000000
        /*0688*/ 	.short	0x010a
        /*068a*/ 	.byte	0x3f
	.zero		1


	//   ....[95]....
        /*068c*/ 	.word	0x00005220
        /*0690*/ 	.word	0x00000006
        /*0694*/ 	.word	0x00000000
        /*0698*/ 	.short	0x010a
        /*069a*/ 	.byte	0x3f
	.zero		1


	//   ....[96]....
        /*069c*/ 	.word	0x00005270
        /*06a0*/ 	.word	0x00000009
        /*06a4*/ 	.word	0x00000000
        /*06a8*/ 	.short	0x010a
        /*06aa*/ 	.byte	0x3f
	.zero		1


	//   ....[97]....
        /*06ac*/ 	.word	0x000052c0
        /*06b0*/ 	.word	0x00000006
        /*06b4*/ 	.word	0x00000000
        /*06b8*/ 	.short	0x010a
        /*06ba*/ 	.byte	0x3f
	.zero		1


	//   ....[98]....
        /*06bc*/ 	.word	0x00005310
        /*06c0*/ 	.word	0x00000009
        /*06c4*/ 	.word	0x00000000
        /*06c8*/ 	.short	0x010a
        /*06ca*/ 	.byte	0x3f
	.zero		1


	//   ....[99]....
        /*06cc*/ 	.word	0x00005360
        /*06d0*/ 	.word	0x00000006
        /*06d4*/ 	.word	0x00000000
        /*06d8*/ 	.short	0x010a
        /*06da*/ 	.byte	0x3f
	.zero		1


	//   ....[100]....
        /*06dc*/ 	.word	0x000053b0
        /*06e0*/ 	.word	0x00000009
        /*06e4*/ 	.word	0x00000000
        /*06e8*/ 	.short	0x010a
        /*06ea*/ 	.byte	0x3f
	.zero		1


	//   ....[101]....
        /*06ec*/ 	.word	0x00005400
        /*06f0*/ 	.word	0x00000006
        /*06f4*/ 	.word	0x00000000
        /*06f8*/ 	.short	0x010a
        /*06fa*/ 	.byte	0x3f
	.zero		1


	//   ....[102]....
        /*06fc*/ 	.word	0x00005450
        /*0700*/ 	.word	0x00000009
        /*0704*/ 	.word	0x00000000
        /*0708*/ 	.short	0x010a
        /*070a*/ 	.byte	0x3f
	.zero		1


	//   ....[103]....
        /*070c*/ 	.word	0x000054a0
        /*0710*/ 	.word	0x00000006
        /*0714*/ 	.word	0x00000000
        /*0718*/ 	.short	0x010a
        /*071a*/ 	.byte	0x3f
	.zero		1


	//   ....[104]....
        /*071c*/ 	.word	0x000054f0
        /*0720*/ 	.word	0x00000009
        /*0724*/ 	.word	0x00000000
        /*0728*/ 	.short	0x010a
        /*072a*/ 	.byte	0x3f
	.zero		1


	//   ....[105]....
        /*072c*/ 	.word	0x00005540
        /*0730*/ 	.word	0x00000006
        /*0734*/ 	.word	0x00000000
        /*0738*/ 	.short	0x010a
        /*073a*/ 	.byte	0x3f
	.zero		1


	//   ....[106]....
        /*073c*/ 	.word	0x00005590
        /*0740*/ 	.word	0x00000009
        /*0744*/ 	.word	0x00000000
        /*0748*/ 	.short	0x010a
        /*074a*/ 	.byte	0x3f
	.zero		1


	//   ....[107]....
        /*074c*/ 	.word	0x000055e0
        /*0750*/ 	.word	0x00000006
        /*0754*/ 	.word	0x00000000
        /*0758*/ 	.short	0x010a
        /*075a*/ 	.byte	0x3f
	.zero		1


	//   ....[108]....
        /*075c*/ 	.word	0x00005630
        /*0760*/ 	.word	0x00000009
        /*0764*/ 	.word	0x00000000
        /*0768*/ 	.short	0x010a
        /*076a*/ 	.byte	0x3f
	.zero		1


	//   ....[109]....
        /*076c*/ 	.word	0x00005680
        /*0770*/ 	.word	0x00000006
        /*0774*/ 	.word	0x00000000
        /*0778*/ 	.short	0x010a
        /*077a*/ 	.byte	0x3f
	.zero		1


	//----- nvinfo : EIATTR_NUM_MBARRIERS
	.align		4
.L_35:
        /*077c*/ 	.byte	0x03, 0x38
        /*077e*/ 	.short	0x0032


	//----- nvinfo : EIATTR_EXIT_INSTR_OFFSETS
	.align		4
        /*0780*/ 	.byte	0x04, 0x1c
        /*0782*/ 	.short	(.L_37 - .L_36)


	//   ....[0]....
.L_36:
        /*0784*/ 	.word	0x00001430


	//   ....[1]....
        /*0788*/ 	.word	0x00001490


	//   ....[2]....
        /*078c*/ 	.word	0x00003370


	//   ....[3]....
        /*0790*/ 	.word	0x000033a0


	//   ....[4]....
        /*0794*/ 	.word	0x00004d70


	//----- nvinfo : EIATTR_MAX_THREADS
	.align		4
.L_37:
        /*0798*/ 	.byte	0x04, 0x05
        /*079a*/ 	.short	(.L_39 - .L_38)
.L_38:
        /*079c*/ 	.word	0x00000180
        /*07a0*/ 	.word	0x00000001
        /*07a4*/ 	.word	0x00000001


	//----- nvinfo : EIATTR_CRS_STACK_SIZE
	.align		4
.L_39:
        /*07a8*/ 	.byte	0x04, 0x1e
        /*07aa*/ 	.short	(.L_41 - .L_40)
.L_40:
        /*07ac*/ 	.word	0x00000000


	//----- nvinfo : EIATTR_CBANK_PARAM_SIZE
	.align		4
.L_41:
        /*07b0*/ 	.byte	0x03, 0x19
        /*07b2*/ 	.short	0x0470


	//----- nvinfo : EIATTR_PARAM_CBANK
	.align		4
        /*07b4*/ 	.byte	0x04, 0x0a
        /*07b6*/ 	.short	(.L_43 - .L_42)
	.align		4
.L_42:
        /*07b8*/ 	.word	index@(.nv.constant0._ZN7cutlass13device_kernelINS_4gemm6kernel13GemmUniversalIN4cute5tupleIJiiiiEEENS1_10collective13CollectiveMmaINS1_34MainloopSm90TmaGmmaWarpSpecializedILi22ENS5_IJNS4_1CILi1EEESB_SB_EEENS1_32KernelTmaWarpSpecializedPingpongEEENS5_IJNSA_ILi64EEENSA_ILi16EEESF_EEENS_10bfloat16_tENS5_IJlSB_lEEESI_SJ_NS4_8TiledMMAINS4_8MMA_AtomIJNS4_4SM904GMMA27MMA_64x16x16_F32BF16BF16_SSILNSN_5MajorE0ELSP_0ELNSN_7ScaleInE1ELSQ_1EEEEEENS4_6LayoutISC_NS5_IJNSA_ILi0EEESU_SU_EEEEENS5_IJNS4_10UnderscoreESX_SX_EEEEENS4_13SM90_TMA_LOADENS4_14ComposedLayoutINS4_7SwizzleILi3ELi4ELi3EEENS4_18smem_ptr_flag_bitsILi16EEENST_INS5_IJNSA_ILi8EEESF_EEENS5_IJSF_SB_EEEEEEEvNS4_8identityES10_S1A_vS1B_EENS_8epilogue10collective6detail29Sm90TmaWarpSpecializedAdapterINS1E_15DefaultEpilogueIfSJ_SJ_NS1D_6thread17LinearCombinationIfLi1EffLNS1I_9ScaleType4KindE0ELNS_15FloatRoundStyleE2EfEENS1_15EpilogueDefaultEEEEEvvEEEEvNT_6ParamsE)
        /*07bc*/ 	.short	0x0210
        /*07be*/ 	.short	0x0470


	//----- nvinfo : EIATTR_SW_WAR
	.align		4
.L_43:
        /*07c0*/ 	.byte	0x04, 0x36
        /*07c2*/ 	.short	(.L_45 - .L_44)
.L_44:
        /*07c4*/ 	.word	0x00000008
.L_45:


//--------------------- .nv.callgraph             --------------------------
	.section	.nv.callgraph,"",@"SHT_CUDA_CALLGRAPH"
	.align	4
	.sectionentsize	8
	.align		4
        /*0000*/ 	.word	0x00000000
	.align		4
        /*0004*/ 	.word	0xffffffff
	.align		4
        /*0008*/ 	.word	index@(_ZN7cutlass13device_kernelINS_4gemm6kernel13GemmUniversalIN4cute5tupleIJiiiiEEENS1_10collective13CollectiveMmaINS1_34MainloopSm90TmaGmmaWarpSpecializedILi22ENS5_IJNS4_1CILi1EEESB_SB_EEENS1_32KernelTmaWarpSpecializedPingpongEEENS5_IJNSA_ILi64EEENSA_ILi16EEESF_EEENS_10bfloat16_tENS5_IJlSB_lEEESI_SJ_NS4_8TiledMMAINS4_8MMA_AtomIJNS4_4SM904GMMA27MMA_64x16x16_F32BF16BF16_SSILNSN_5MajorE0ELSP_0ELNSN_7ScaleInE1ELSQ_1EEEEEENS4_6LayoutISC_NS5_IJNSA_ILi0EEESU_SU_EEEEENS5_IJNS4_10UnderscoreESX_SX_EEEEENS4_13SM90_TMA_LOADENS4_14ComposedLayoutINS4_7SwizzleILi3ELi4ELi3EEENS4_18smem_ptr_flag_bitsILi16EEENST_INS5_IJNSA_ILi8EEESF_EEENS5_IJSF_SB_EEEEEEEvNS4_8identityES10_S1A_vS1B_EENS_8epilogue10collective6detail29Sm90TmaWarpSpecializedAdapterINS1E_15DefaultEpilogueIfSJ_SJ_NS1D_6thread17LinearCombinationIfLi1EffLNS1I_9ScaleType4KindE0ELNS_15FloatRoundStyleE2EfEENS1_15EpilogueDefaultEEEEEvvEEEEvNT_6ParamsE)
	.align		4
        /*000c*/ 	.word	index@(__assertfail)
	.align		4
        /*0010*/ 	.word	0x00000000
	.align		4
        /*0014*/ 	.word	0xfffffffe
	.align		4
        /*0018*/ 	.word	0x00000000
	.align		4
        /*001c*/ 	.word	0xfffffffd
	.align		4
        /*0020*/ 	.word	0x00000000
	.align		4
        /*0024*/ 	.word	0xfffffffc


//--------------------- .nv.constant4             --------------------------
	.section	.nv.constant4,"a",@progbits
	.align	8
	.align		8
.nv.constant4:
        /*0000*/ 	.dword	__assertfail
	.align		8
        /*0008*/ 	.dword	__unnamed_1
	.align		8
        /*0010*/ 	.dword	_ZN39_INTERNAL_4cc4b197_4_k_cu_f475623c_26174cuda3std3__45__cpo5beginE
	.align		8
        /*0018*/ 	.dword	_ZN39_INTERNAL_4cc4b197_4_k_cu_f475623c_26174cuda3std3__45__cpo3endE
	.align		8
        /*0020*/ 	.dword	_ZN39_INTERNAL_4cc4b197_4_k_cu_f475623c_26174cuda3std3__45__cpo6cbeginE
	.align		8
        /*0028*/ 	.dword	_ZN39_INTERNAL_4cc4b197_4_k_cu_f475623c_26174cuda3std3__45__cpo4cendE
	.align		8
        /*0030*/ 	.dword	_ZN39_INTERNAL_4cc4b197_4_k_cu_f475623c_26174cuda3std3__441_GLOBAL__N__4cc4b197_4_k_cu_f475623c_26176ignoreE
	.align		8
        /*0038*/ 	.dword	_ZN39_INTERNAL_4cc4b197_4_k_cu_f475623c_26174cuda3std3__419piecewise_constructE
	.align		8
        /*0040*/ 	.dword	_ZN39_INTERNAL_4cc4b197_4_k_cu_f475623c_26174cuda3std3__48in_placeE
	.align		8
        /*0048*/ 	.dword	_ZN39_INTERNAL_4cc4b197_4_k_cu_f475623c_26174cuda3std6ranges3__45__cpo4swapE
	.align		8
        /*0050*/ 	.dword	_ZN39_INTERNAL_4cc4b197_4_k_cu_f475623c_26174cuda3std6ranges3__45__cpo9iter_moveE
	.align		8
        /*0058*/ 	.dword	_ZN39_INTERNAL_4cc4b197_4_k_cu_f475623c_26174cute7productE
	.align		8
        /*0060*/ 	.dword	_ZN39_INTERNAL_4cc4b197_4_k_cu_f475623c_26174cute1_E
	.align		8
        /*0068*/ 	.dword	$str$22
	.align		8
        /*0070*/ 	.dword	$str$23


//--------------------- .text._ZN7cutlass13device_kernelINS_4gemm6kernel13GemmUniversalIN4cute5tupleIJiiiiEEENS1_10collective13CollectiveMmaINS1_34MainloopSm90TmaGmmaWarpSpecializedILi22ENS5_IJNS4_1CILi1EEESB_SB_EEENS1_32KernelTmaWarpSpecializedPingpongEEENS5_IJNSA_ILi64EEENSA_ILi16EEESF_EEENS_10bfloat16_tENS5_IJlSB_lEEESI_SJ_NS4_8TiledMMAINS4_8MMA_AtomIJNS4_4SM904GMMA27MMA_64x16x16_F32BF16BF16_SSILNSN_5MajorE0ELSP_0ELNSN_7ScaleInE1ELSQ_1EEEEEENS4_6LayoutISC_NS5_IJNSA_ILi0EEESU_SU_EEEEENS5_IJNS4_10UnderscoreESX_SX_EEEEENS4_13SM90_TMA_LOADENS4_14ComposedLayoutINS4_7SwizzleILi3ELi4ELi3EEENS4_18smem_ptr_flag_bitsILi16EEENST_INS5_IJNSA_ILi8EEESF_EEENS5_IJSF_SB_EEEEEEEvNS4_8identityES10_S1A_vS1B_EENS_8epilogue10collective6detail29Sm90TmaWarpSpecializedAdapterINS1E_15DefaultEpilogueIfSJ_SJ_NS1D_6thread17LinearCombinationIfLi1EffLNS1I_9ScaleType4KindE0ELNS_15FloatRoundStyleE2EfEENS1_15EpilogueDefaultEEEEEvvEEEEvNT_6ParamsE --------------------------
	.section	.text._ZN7cutlass13device_kernelINS_4gemm6kernel13GemmUniversalIN4cute5tupleIJiiiiEEENS1_10collective13CollectiveMmaINS1_34MainloopSm90TmaGmmaWarpSpecializedILi22ENS5_IJNS4_1CILi1EEESB_SB_EEENS1_32KernelTmaWarpSpecializedPingpongEEENS5_IJNSA_ILi64EEENSA_ILi16EEESF_EEENS_10bfloat16_tENS5_IJlSB_lEEESI_SJ_NS4_8TiledMMAINS4_8MMA_AtomIJNS4_4SM904GMMA27MMA_64x16x16_F32BF16BF16_SSILNSN_5MajorE0ELSP_0ELNSN_7ScaleInE1ELSQ_1EEEEEENS4_6LayoutISC_NS5_IJNSA_ILi0EEESU_SU_EEEEENS5_IJNS4_10UnderscoreESX_SX_EEEEENS4_13SM90_TMA_LOADENS4_14ComposedLayoutINS4_7SwizzleILi3ELi4ELi3EEENS4_18smem_ptr_flag_bitsILi16EEENST_INS5_IJNSA_ILi8EEESF_EEENS5_IJSF_SB_EEEEEEEvNS4_8identityES10_S1A_vS1B_EENS_8epilogue10collective6detail29Sm90TmaWarpSpecializedAdapterINS1E_15DefaultEpilogueIfSJ_SJ_NS1D_6thread17LinearCombinationIfLi1EffLNS1I_9ScaleType4KindE0ELNS_15FloatRoundStyleE2EfEENS1_15EpilogueDefaultEEEEEvvEEEEvNT_6ParamsE,"ax",@progbits
	.align	128
.text._ZN7cutlass13device_kernelINS_4gemm6kernel13GemmUniversalIN4cute5tupleIJiiiiEEENS1_10collective13CollectiveMmaINS1_34MainloopSm90TmaGmmaWarpSpecializedILi22ENS5_IJNS4_1CILi1EEESB_SB_EEENS1_32KernelTmaWarpSpecializedPingpongEEENS5_IJNSA_ILi64EEENSA_ILi16EEESF_EEENS_10bfloat16_tENS5_IJlSB_lEEESI_SJ_NS4_8TiledMMAINS4_8MMA_AtomIJNS4_4SM904GMMA27MMA_64x16x16_F32BF16BF16_SSILNSN_5MajorE0ELSP_0ELNSN_7ScaleInE1ELSQ_1EEEEEENS4_6LayoutISC_NS5_IJNSA_ILi0EEESU_SU_EEEEENS5_IJNS4_10UnderscoreESX_SX_EEEEENS4_13SM90_TMA_LOADENS4_14ComposedLayoutINS4_7SwizzleILi3ELi4ELi3EEENS4_18smem_ptr_flag_bitsILi16EEENST_INS5_IJNSA_ILi8EEESF_EEENS5_IJSF_SB_EEEEEEEvNS4_8identityES10_S1A_vS1B_EENS_8epilogue10collective6detail29Sm90TmaWarpSpecializedAdapterINS1E_15DefaultEpilogueIfSJ_SJ_NS1D_6thread17LinearCombinationIfLi1EffLNS1I_9ScaleType4KindE0ELNS_15FloatRoundStyleE2EfEENS1_15EpilogueDefaultEEEEEvvEEEEvNT_6ParamsE:
        .type           _ZN7cutlass13device_kernelINS_4gemm6kernel13GemmUniversalIN4cute5tupleIJiiiiEEENS1_10collective13CollectiveMmaINS1_34MainloopSm90TmaGmmaWarpSpecializedILi22ENS5_IJNS4_1CILi1EEESB_SB_EEENS1_32KernelTmaWarpSpecializedPingpongEEENS5_IJNSA_ILi64EEENSA_ILi16EEESF_EEENS_10bfloat16_tENS5_IJlSB_lEEESI_SJ_NS4_8TiledMMAINS4_8MMA_AtomIJNS4_4SM904GMMA27MMA_64x16x16_F32BF16BF16_SSILNSN_5MajorE0ELSP_0ELNSN_7ScaleInE1ELSQ_1EEEEEENS4_6LayoutISC_NS5_IJNSA_ILi0EEESU_SU_EEEEENS5_IJNS4_10UnderscoreESX_SX_EEEEENS4_13SM90_TMA_LOADENS4_14ComposedLayoutINS4_7SwizzleILi3ELi4ELi3EEENS4_18smem_ptr_flag_bitsILi16EEENST_INS5_IJNSA_ILi8EEESF_EEENS5_IJSF_SB_EEEEEEEvNS4_8identityES10_S1A_vS1B_EENS_8epilogue10collective6detail29Sm90TmaWarpSpecializedAdapterINS1E_15DefaultEpilogueIfSJ_SJ_NS1D_6thread17LinearCombinationIfLi1EffLNS1I_9ScaleType4KindE0ELNS_15FloatRoundStyleE2EfEENS1_15EpilogueDefaultEEEEEvvEEEEvNT_6ParamsE,@function
        .size           _ZN7cutlass13device_kernelINS_4gemm6kernel13GemmUniversalIN4cute5tupleIJiiiiEEENS1_10collective13CollectiveMmaINS1_34MainloopSm90TmaGmmaWarpSpecializedILi22ENS5_IJNS4_1CILi1EEESB_SB_EEENS1_32KernelTmaWarpSpecializedPingpongEEENS5_IJNSA_ILi64EEENSA_ILi16EEESF_EEENS_10bfloat16_tENS5_IJlSB_lEEESI_SJ_NS4_8TiledMMAINS4_8MMA_AtomIJNS4_4SM904GMMA27MMA_64x16x16_F32BF16BF16_SSILNSN_5MajorE0ELSP_0ELNSN_7ScaleInE1ELSQ_1EEEEEENS4_6LayoutISC_NS5_IJNSA_ILi0EEESU_SU_EEEEENS5_IJNS4_10UnderscoreESX_SX_EEEEENS4_13SM90_TMA_LOADENS4_14ComposedLayoutINS4_7SwizzleILi3ELi4ELi3EEENS4_18smem_ptr_flag_bitsILi16EEENST_INS5_IJNSA_ILi8EEESF_EEENS5_IJSF_SB_EEEEEEEvNS4_8identityES10_S1A_vS1B_EENS_8epilogue10collective6detail29Sm90TmaWarpSpecializedAdapterINS1E_15DefaultEpilogueIfSJ_SJ_NS1D_6thread17LinearCombinationIfLi1EffLNS1I_9ScaleType4KindE0ELNS_15FloatRoundStyleE2EfEENS1_15EpilogueDefaultEEEEEvvEEEEvNT_6ParamsE,(.L_x_122 - _ZN7cutlass13device_kernelINS_4gemm6kernel13GemmUniversalIN4cute5tupleIJiiiiEEENS1_10collective13CollectiveMmaINS1_34MainloopSm90TmaGmmaWarpSpecializedILi22ENS5_IJNS4_1CILi1EEESB_SB_EEENS1_32KernelTmaWarpSpecializedPingpongEEENS5_IJNSA_ILi64EEENSA_ILi16EEESF_EEENS_10bfloat16_tENS5_IJlSB_lEEESI_SJ_NS4_8TiledMMAINS4_8MMA_AtomIJNS4_4SM904GMMA27MMA_64x16x16_F32BF16BF16_SSILNSN_5MajorE0ELSP_0ELNSN_7ScaleInE1ELSQ_1EEEEEENS4_6LayoutISC_NS5_IJNSA_ILi0EEESU_SU_EEEEENS5_IJNS4_10UnderscoreESX_SX_EEEEENS4_13SM90_TMA_LOADENS4_14ComposedLayoutINS4_7SwizzleILi3ELi4ELi3EEENS4_18smem_ptr_flag_bitsILi16EEENST_INS5_IJNSA_ILi8EEESF_EEENS5_IJSF_SB_EEEEEEEvNS4_8identityES10_S1A_vS1B_EENS_8epilogue10collective6detail29Sm90TmaWarpSpecializedAdapterINS1E_15DefaultEpilogueIfSJ_SJ_NS1D_6thread17LinearCombinationIfLi1EffLNS1I_9ScaleType4KindE0ELNS_15FloatRoundStyleE2EfEENS1_15EpilogueDefaultEEEEEvvEEEEvNT_6ParamsE)
        .other          _ZN7cutlass13device_kernelINS_4gemm6kernel13GemmUniversalIN4cute5tupleIJiiiiEEENS1_10collective13CollectiveMmaINS1_34MainloopSm90TmaGmmaWarpSpecializedILi22ENS5_IJNS4_1CILi1EEESB_SB_EEENS1_32KernelTmaWarpSpecializedPingpongEEENS5_IJNSA_ILi64EEENSA_ILi16EEESF_EEENS_10bfloat16_tENS5_IJlSB_lEEESI_SJ_NS4_8TiledMMAINS4_8MMA_AtomIJNS4_4SM904GMMA27MMA_64x16x16_F32BF16BF16_SSILNSN_5MajorE0ELSP_0ELNSN_7ScaleInE1ELSQ_1EEEEEENS4_6LayoutISC_NS5_IJNSA_ILi0EEESU_SU_EEEEENS5_IJNS4_10UnderscoreESX_SX_EEEEENS4_13SM90_TMA_LOADENS4_14ComposedLayoutINS4_7SwizzleILi3ELi4ELi3EEENS4_18smem_ptr_flag_bitsILi16EEENST_INS5_IJNSA_ILi8EEESF_EEENS5_IJSF_SB_EEEEEEEvNS4_8identityES10_S1A_vS1B_EENS_8epilogue10collective6detail29Sm90TmaWarpSpecializedAdapterINS1E_15DefaultEpilogueIfSJ_SJ_NS1D_6thread17LinearCombinationIfLi1EffLNS1I_9ScaleType4KindE0ELNS_15FloatRoundStyleE2EfEENS1_15EpilogueDefaultEEEEEvvEEEEvNT_6ParamsE,@"STO_CUDA_ENTRY STV_DEFAULT"
_ZN7cutlass13device_kernelINS_4gemm6kernel13GemmUniversalIN4cute5tupleIJiiiiEEENS1_10collective13CollectiveMmaINS1_34MainloopSm90TmaGmmaWarpSpecializedILi22ENS5_IJNS4_1CILi1EEESB_SB_EEENS1_32KernelTmaWarpSpecializedPingpongEEENS5_IJNSA_ILi64EEENSA_ILi16EEESF_EEENS_10bfloat16_tENS5_IJlSB_lEEESI_SJ_NS4_8TiledMMAINS4_8MMA_AtomIJNS4_4SM904GMMA27MMA_64x16x16_F32BF16BF16_SSILNSN_5MajorE0ELSP_0ELNSN_7ScaleInE1ELSQ_1EEEEEENS4_6LayoutISC_NS5_IJNSA_ILi0EEESU_SU_EEEEENS5_IJNS4_10UnderscoreESX_SX_EEEEENS4_13SM90_TMA_LOADENS4_14ComposedLayoutINS4_7SwizzleILi3ELi4ELi3EEENS4_18smem_ptr_flag_bitsILi16EEENST_INS5_IJNSA_ILi8EEESF_EEENS5_IJSF_SB_EEEEEEEvNS4_8identityES10_S1A_vS1B_EENS_8epilogue10collective6detail29Sm90TmaWarpSpecializedAdapterINS1E_15DefaultEpilogueIfSJ_SJ_NS1D_6thread17LinearCombinationIfLi1EffLNS1I_9ScaleType4KindE0ELNS_15FloatRoundStyleE2EfEENS1_15EpilogueDefaultEEEEEvvEEEEvNT_6ParamsE:
[----:B------:R-:W0:Y:S01]  /*0000*/  LDC R1, c[0x0][0x28] ;  /* 0x00000a00ff017b82 */ /* 0x000e220000000800 */
[----:B------:R-:W1:Y:S01]  /*0010*/  S2R R4, SR_TID.X ;  /* 0x0000000000047919 */ /* 0x000e620000002100 */
[----:B------:R-:W-:Y:S01]  /*0020*/  ELECT P0, URZ, PT ;  /* 0x00000000003f782f */ /* 0x000fe20003800000 */
[----:B------:R-:W-:Y:S01]  /*0030*/  BSSY B0, `(.L_x_0) ;  /* 0x000000f000007945 */ /* 0x000fe20003800000 */
[--C-:B-1----:R-:W-:Y:S02]  /*0040*/  SHF.R.U32.HI R0, RZ, 0x5, R4.reuse ;  /* 0x00000005ff007819 */ /* 0x102fe40000011604 */
[----:B------:R-:W-:-:S03]  /*0050*/  SHF.R.U32.HI R5, RZ, 0x7, R4 ;  /* 0x00000007ff057819 */ /* 0x000fc60000011604 */
[----:B------:R-:W1:Y:S04]  /*0060*/  SHFL.IDX PT, R2, R0, RZ, 0x1f ;  /* 0x00001fff00027589 */ /* 0x000e6800000e0000 */
[----:B------:R2:W3:Y:S01]  /*0070*/  SHFL.IDX PT, R8, R5, RZ, 0x1f ;  /* 0x00001fff05087589 */ /* 0x0004e200000e0000 */
[----:B-1----:R-:W-:-:S13]  /*0080*/  ISETP.NE.OR P0, PT, R2, RZ, !P0 ;  /* 0x000000ff0200720c */ /* 0x002fda0004705670 */
[----:B0-23--:R-:W-:Y:S05]  /*0090*/  @P0 BRA `(.L_x_1) ;  /* 0x0000000000200947 */ /* 0x00dfea0003800000 */
[----:B------:R-:W-:Y:S02]  /*00a0*/  ULDC.64 UR4, c[0x0][0x198] ;  /* 0x0000660000047ab9 */ /* 0x000fe40000000a00 */
[----:B------:R-:W-:Y:S02]  /*00b0*/  UIADD3 UR6, UP0, UR4, 0xf0, URZ ;  /* 0x000000f004067890 */ /* 0x000fe4000ff1e03f */
[----:B------:R-:W-:Y:S02]  /*00c0*/  UIADD3 UR4, UP1, UR4, 0x1f0, URZ ;  /* 0x000001f004047890 */ /* 0x000fe4000ff3e03f */
[----:B------:R-:W-:Y:S02]  /*00d0*/  UIADD3.X UR7, URZ, UR5, URZ, UP0, !UPT ;  /* 0x000000053f077290 */ /* 0x000fe400087fe43f */
[----:B------:R-:W-:-:S07]  /*00e0*/  UIADD3.X UR5, URZ, UR5, URZ, UP1, !UPT ;  /* 0x000000053f057290 */ /* 0x000fce0008ffe43f */
[----:B------:R0:W-:Y:S02]  /*00f0*/  UTMACCTL.PF [UR6] ;  /* 0x00000000060079b9 */ /* 0x0001e40008040000 */
[----:B------:R0:W-:Y:S02]  /*0100*/  UTMACCTL.PF [UR4] ;  /* 0x00000000040079b9 */ /* 0x0001e40008040000 */
[----:B0-----:R-:W-:Y:S01]  /*0110*/  NOP ;  /* 0x0000000000007918 */ /* 0x001fe20000000000 */
.L_x_1:
[----:B------:R-:W-:Y:S05]  /*0120*/  BSYNC B0 ;  /* 0x0000000000007941 */ /* 0x000fea0003800000 */
.L_x_0:
[----:B------:R-:W0:Y:S02]  /*0130*/  SHFL.IDX PT, R3, R0, RZ, 0x1f ;  /* 0x00001fff00037589 */ /* 0x000e2400000e0000 */
[----:B0-----:R-:W-:-:S13]  /*0140*/  ISETP.NE.AND P0, PT, R3, RZ, PT ;  /* 0x000000ff0300720c */ /* 0x001fda0003f05270 */
[----:B------:R-:W-:Y:S05]  /*0150*/  @P0 BRA `(.L_x_2) ;  /* 0x0000000000f40947 */ /* 0x000fea0003800000 */
[----:B------:R-:W-:Y:S01]  /*0160*/  ELECT P0, URZ, PT ;  /* 0x00000000003f782f */ /* 0x000fe20003800000 */
[----:B------:R-:W-:-:S12]  /*0170*/  BSSY B0, `(.L_x_2) ;  /* 0x000003b000007945 */ /* 0x000fd80003800000 */
[----:B------:R-:W-:Y:S05]  /*0180*/  @!P0 BRA `(.L_x_3) ;  /* 0x0000000000e48947 */ /* 0x000fea0003800000 */
[----:B------:R-:W0:Y:S01]  /*0190*/  S2UR UR8, SR_CgaCtaId ;  /* 0x00000000000879c3 */ /* 0x000e220000008800 */
[----:B------:R-:W-:Y:S01]  /*01a0*/  UMOV UR4, 0x400 ;  /* 0x0000040000047882 */ /* 0x000fe20000000000 */
[----:B------:R-:W-:Y:S01]  /*01b0*/  UMOV UR5, 0x1 ;  /* 0x0000000100057882 */ /* 0x000fe20000000000 */
[----:B------:R-:W-:Y:S02]  /*01c0*/  UMOV UR6, 0x80 ;  /* 0x0000008000067882 */ /* 0x000fe40000000000 */
[----:B------:R-:W-:-:S04]  /*01d0*/  UIADD3 UR6, -UR6, 0x100000, URZ ;  /* 0x0010000006067890 */ /* 0x000fc8000fffe13f */
[----:B------:R-:W-:Y:S02]  /*01e0*/  USHF.L.U32 UR7, UR6, 0xb, URZ ;  /* 0x0000000b06077899 */ /* 0x000fe4000800063f */
[----:B------:R-:W-:Y:S02]  /*01f0*/  USHF.L.U32 UR6, UR6, 0x1, URZ ;  /* 0x0000000106067899 */ /* 0x000fe4000800063f */
[----:B0-----:R-:W-:Y:S02]  /*0200*/  ULEA UR8, UR8, UR4, 0x18 ;  /* 0x0000000408087291 */ /* 0x001fe4000f8ec03f */
[----:B------:R-:W-:-:S04]  /*0210*/  UIADD3 UR4, -UR5, 0x100000, URZ ;  /* 0x0010000005047890 */ /* 0x000fc8000fffe13f */
[----:B------:R-:W-:Y:S02]  /*0220*/  USHF.L.U32 UR5, UR4, 0xb, URZ ;  /* 0x0000000b04057899 */ /* 0x000fe4000800063f */
[----:B------:R-:W-:Y:S01]  /*0230*/  USHF.L.U32 UR4, UR4, 0x1, URZ ;  /* 0x0000000104047899 */ /* 0x000fe2000800063f */
[----:B------:R-:W0:Y:S11]  /*0240*/  FENCE.VIEW.ASYNC.S ;  /* 0x00000000000073c6 */ /* 0x000e360000000000 */
[----:B0-----:R0:W1:Y:S01]  /*0250*/  SYNCS.EXCH.64 URZ, [UR8], UR4 ;  /* 0x00000004083f75b2 */ /* 0x0010620008000100 */
[----:B------:R0:W2:Y:S01]  /*0260*/  SYNCS.EXCH.64 URZ, [UR8+0xb0], UR6 ;  /* 0x0000b006083f75b2 */ /* 0x0000a20008000100 */
[----:B------:R0:W3:Y:S01]  /*0270*/  SYNCS.EXCH.64 URZ, [UR8+0x8], UR4 ;  /* 0x00000804083f75b2 */ /* 0x0000e20008000100 */
[----:B------:R0:W4:Y:S01]  /*0280*/  SYNCS.EXCH.64 URZ, [UR8+0xb8], UR6 ;  /* 0x0000b806083f75b2 */ /* 0x0001220008000100 */
[----:B------:R0:W0:Y:S01]  /*0290*/  SYNCS.EXCH.64 URZ, [UR8+0x10], UR4 ;  /* 0x00001004083f75b2 */ /* 0x0000220008000100 */
        /* <DEDUP_REMOVED lines=39> */
[----:B-1234-:R-:W-:Y:S01]  /*0510*/  NOP ;  /* 0x0000000000007918 */ /* 0x01efe20000000000 */
.L_x_3:
[----:B0-----:R-:W-:Y:S05]  /*0520*/  BSYNC B0 ;  /* 0x0000000000007941 */ /* 0x001fea0003800000 */
.L_x_2:
[----:B------:R-:W0:Y:S01]  /*0530*/  SHFL.IDX PT, R6, R0, RZ, 0x1f ;  /* 0x00001fff00067589 */ /* 0x000e2200000e0000 */
[----:B------:R-:W-:Y:S01]  /*0540*/  ELECT P0, URZ, PT ;  /* 0x00000000003f782f */ /* 0x000fe20003800000 */
[----:B------:R-:W-:Y:S01]  /*0550*/  NOP ;  /* 0x0000000000007918 */ /* 0x000fe20000000000 */
[----:B------:R-:W-:Y:S01]  /*0560*/  ELECT P1, URZ, PT ;  /* 0x00000000003f782f */ /* 0x000fe20003820000 */
[----:B------:R-:W1:Y:S01]  /*0570*/  SHFL.IDX PT, R3, R0, RZ, 0x1f ;  /* 0x00001fff00037589 */ /* 0x000e6200000e0000 */
[----:B------:R-:W-:Y:S01]  /*0580*/  UMOV UR4, 0x20 ;  /* 0x0000002000047882 */ /* 0x000fe20000000000 */
[----:B------:R-:W-:Y:S01]  /*0590*/  UMOV UR11, 0x80 ;  /* 0x00000080000b7882 */ /* 0x000fe20000000000 */
[----:B------:R-:W-:Y:S01]  /*05a0*/  NOP ;  /* 0x0000000000007918 */ /* 0x000fe20000000000 */
[----:B------:R-:W2:Y:S01]  /*05b0*/  SHFL.IDX PT, R5, R5, RZ, 0x1f ;  /* 0x00001fff05057589 */ /* 0x000ea200000e0000 */
[C---:B------:R-:W-:Y:S01]  /*05c0*/  VIADD R31, R8.reuse, 0xffffffff ;  /* 0xffffffff081f7836 */ /* 0x040fe20000000000 */
[----:B------:R-:W-:Y:S01]  /*05d0*/  ULDC.64 UR50, c[0x0][0x208] ;  /* 0x0000820000327ab9 */ /* 0x000fe20000000a00 */
[----:B------:R-:W-:-:S03]  /*05e0*/  ISETP.NE.AND P2, PT, R8, RZ, PT ;  /* 0x000000ff0800720c */ /* 0x000fc60003f45270 */
[----:B------:R-:W-:Y:S02]  /*05f0*/  ISETP.GE.U32.AND P3, PT, R31, 0x2, PT ;  /* 0x000000021f00780c */ /* 0x000fe40003f66070 */
[----:B0-----:R-:W-:Y:S02]  /*0600*/  ISETP.NE.OR P0, PT, R6, RZ, !P0 ;  /* 0x000000ff0600720c */ /* 0x001fe40004705670 */
[----:B-1----:R-:W-:Y:S02]  /*0610*/  ISETP.NE.OR P1, PT, R3, RZ, !P1 ;  /* 0x000000ff0300720c */ /* 0x002fe40004f25670 */
[----:B------:R-:W-:Y:S02]  /*0620*/  SHF.R.S32.HI R3, RZ, 0x1f, R2 ;  /* 0x0000001fff037819 */ /* 0x000fe40000011402 */
[----:B--2---:R-:W-:Y:S02]  /*0630*/  R2UR UR45, R5 ;  /* 0x00000000052d72ca */ /* 0x004fe400000e0000 */
[----:B------:R-:W-:-:S05]  /*0640*/  LEA.HI R3, R3, R2, RZ, 0x2 ;  /* 0x0000000203037211 */ /* 0x000fca00078f10ff */
[----:B------:R-:W-:Y:S01]  /*0650*/  VOTEU.ALL UP0, P0 ;  /* 0x00000000003f7886 */ /* 0x000fe20000000000 */
[----:B------:R-:W-:Y:S01]  /*0660*/  LOP3.LUT R3, R3, 0xfffffffc, RZ, 0xc0, !PT ;  /* 0xfffffffc03037812 */ /* 0x000fe200078ec0ff */
[----:B------:R-:W-:-:S03]  /*0670*/  VOTEU.ALL UP1, P1 ;  /* 0x00000000003f7886 */ /* 0x000fc60000820000 */
[----:B------:R-:W0:Y:S01]  /*0680*/  @!UP0 S2UR UR7, SR_CgaCtaId ;  /* 0x00000000000789c3 */ /* 0x000e220000008800 */
[----:B------:R-:W-:Y:S01]  /*0690*/  @!UP0 UMOV UR6, 0x400 ;  /* 0x0000040000068882 */ /* 0x000fe20000000000 */
[----:B------:R-:W-:-:S04]  /*06a0*/  @!UP0 UIADD3 UR4, -UR4, 0x100000, URZ ;  /* 0x0010000004048890 */ /* 0x000fc8000fffe13f */
[----:B------:R-:W-:Y:S02]  /*06b0*/  @!UP0 USHF.L.U32 UR5, UR4, 0xb, URZ ;  /* 0x0000000b04058899 */ /* 0x000fe4000800063f */
[----:B------:R-:W-:Y:S01]  /*06c0*/  @!UP0 USHF.L.U32 UR4, UR4, 0x1, URZ ;  /* 0x0000000104048899 */ /* 0x000fe2000800063f */
[----:B------:R-:W-:Y:S01]  /*06d0*/  IMAD.IADD R0, R2, 0x1, -R3 ;  /* 0x0000000102007824 */ /* 0x000fe200078e0a03 */
[----:B------:R-:W-:Y:S01]  /*06e0*/  @!UP1 UMOV UR9, 0x400 ;  /* 0x0000040000099882 */ /* 0x000fe20000000000 */
[----:B------:R-:W-:Y:S01]  /*06f0*/  VOTEU.ALL UP2, P1 ;  /* 0x00000000003f7886 */ /* 0x000fe20000840000 */
[----:B------:R-:W-:Y:S01]  /*0700*/  VOTEU.ALL UP3, P1 ;  /* 0x00000000003f7886 */ /* 0x000fe20000860000 */
[----:B------:R-:W-:Y:S01]  /*0710*/  VOTEU.ALL UP4, P1 ;  /* 0x00000000003f7886 */ /* 0x000fe20000880000 */
[----:B------:R-:W1:Y:S01]  /*0720*/  @!UP1 S2UR UR10, SR_CgaCtaId ;  /* 0x00000000000a99c3 */ /* 0x000e620000008800 */
[----:B------:R-:W-:Y:S01]  /*0730*/  VOTEU.ALL UP5, P1 ;  /* 0x00000000003f7886 */ /* 0x000fe200008a0000 */
[----:B------:R-:W-:-:S04]  /*0740*/  SHF.R.S32.HI R3, RZ, 0x1f, R4 ;  /* 0x0000001fff037819 */ /* 0x000fc80000011404 */
[----:B------:R-:W-:-:S04]  /*0750*/  LEA.HI R3, R3, R4, RZ, 0x7 ;  /* 0x0000000403037211 */ /* 0x000fc800078f38ff */
[----:B------:R-:W-:-:S05]  /*0760*/  LOP3.LUT R3, R3, 0xffffff80, RZ, 0xc0, !PT ;  /* 0xffffff8003037812 */ /* 0x000fca00078ec0ff */
[----:B------:R-:W-:Y:S01]  /*0770*/  IMAD.IADD R3, R4, 0x1, -R3 ;  /* 0x0000000104037824 */ /* 0x000fe200078e0a03 */
[----:B0-----:R-:W-:Y:S02]  /*0780*/  @!UP0 ULEA UR8, UR7, UR6, 0x18 ;  /* 0x0000000607088291 */ /* 0x001fe4000f8ec03f */
[----:B------:R-:W-:-:S04]  /*0790*/  @!UP1 UIADD3 UR6, -UR11, 0x100000, URZ ;  /* 0x001000000b069890 */ /* 0x000fc8000fffe13f */
[----:B------:R-:W-:Y:S02]  /*07a0*/  @!UP1 USHF.L.U32 UR7, UR6, 0xb, URZ ;  /* 0x0000000b06079899 */ /* 0x000fe4000800063f */
[----:B------:R-:W-:Y:S01]  /*07b0*/  @!UP1 USHF.L.U32 UR6, UR6, 0x1, URZ ;  /* 0x0000000106069899 */ /* 0x000fe2000800063f */
[----:B------:R-:W-:Y:S01]  /*07c0*/  VOTEU.ALL UP0, P0 ;  /* 0x00000000003f7886 */ /* 0x000fe20000000000 */
[----:B-1----:R-:W-:Y:S01]  /*07d0*/  @!UP1 ULEA UR9, UR10, UR9, 0x18 ;  /* 0x000000090a099291 */ /* 0x002fe2000f8ec03f */
[----:B------:R-:W-:Y:S02]  /*07e0*/  VOTEU.ALL UP1, P0 ;  /* 0x00000000003f7886 */ /* 0x000fe40000020000 */
[----:B------:R-:W-:Y:S01]  /*07f0*/  ULDC.64 UR10, c[0x0][0x598] ;  /* 0x00016600000a7ab9 */ /* 0x000fe20000000a00 */
[----:B------:R-:W-:Y:S01]  /*0800*/  ISETP.NE.AND P0, PT, R0, 0x3, PT ;  /* 0x000000030000780c */ /* 0x000fe20003f05270 */
[----:B------:R-:W0:Y:S02]  /*0810*/  FENCE.VIEW.ASYNC.S ;  /* 0x00000000000073c6 */ /* 0x000e240000000000 */
[----:B0-----:R0:W1:Y:S01]  /*0820*/  @!UP0 SYNCS.EXCH.64 URZ, [UR8+0x190], UR4 ;  /* 0x00019004083f85b2 */ /* 0x0010620008000100 */
[----:B------:R-:W-:-:S02]  /*0830*/  ISETP.NE.U32.AND P1, PT, RZ, UR10, PT ;  /* 0x0000000aff007c0c */ /* 0x000fc4000bf25070 */
[----:B------:R-:W-:Y:S02]  /*0840*/  ISETP.EQ.OR P0, PT, R0, RZ, !P0 ;  /* 0x000000ff0000720c */ /* 0x000fe40004702670 */
[----:B------:R-:W-:Y:S02]  /*0850*/  ISETP.NE.AND.EX P1, PT, RZ, UR11, PT, P1 ;  /* 0x0000000bff007c0c */ /* 0x000fe4000bf25310 */
[----:B------:R-:W-:-:S04]  /*0860*/  ISETP.EQ.AND P0, PT, R8, RZ, P0 ;  /* 0x000000ff0800720c */ /* 0x000fc80000702270 */
[----:B------:R-:W-:-:S04]  /*0870*/  SEL R16, RZ, 0x1, !P0 ;  /* 0x00000001ff107807 */ /* 0x000fc80004000000 */
[----:B------:R-:W-:Y:S01]  /*0880*/  SEL R16, R16, 0x2, P3 ;  /* 0x0000000210107807 */ /* 0x000fe20001800000 */
[----:B------:R0:W1:Y:S01]  /*0890*/  @!UP1 SYNCS.EXCH.64 URZ, [UR8+0x198], UR4 ;  /* 0x00019804083f95b2 */ /* 0x0000620008000100 */
[----:B------:R-:W-:Y:S01]  /*08a0*/  NOP ;  /* 0x0000000000007918 */ /* 0x000fe20000000000 */
[----:B------:R0:W1:Y:S01]  /*08b0*/  @!UP2 SYNCS.EXCH.64 URZ, [UR9+0x170], UR6 ;  /* 0x00017006093fa5b2 */ /* 0x0000620008000100 */
[----:B------:R0:W1:Y:S01]  /*08c0*/  @!UP3 SYNCS.EXCH.64 URZ, [UR9+0x178], UR6 ;  /* 0x00017806093fb5b2 */ /* 0x0000620008000100 */
[----:B------:R0:W1:Y:S01]  /*08d0*/  @!UP4 SYNCS.EXCH.64 URZ, [UR9+0x180], UR6 ;  /* 0x00018006093fc5b2 */ /* 0x0000620008000100 */
[----:B------:R0:W1:Y:S01]  /*08e0*/  @!UP5 SYNCS.EXCH.64 URZ, [UR9+0x188], UR6 ;  /* 0x00018806093fd5b2 */ /* 0x0000620008000100 */
[----:B------:R-:W-:Y:S01]  /*08f0*/  NOP ;  /* 0x0000000000007918 */ /* 0x000fe20000000000 */
[----:B-1----:R-:W-:Y:S06]  /*0900*/  BAR.SYNC.DEFER_BLOCKING 0x0 ;  /* 0x0000000000007b1d */ /* 0x002fec0000010000 */
[----:B0-----:R-:W-:Y:S05]  /*0910*/  @!P1 BRA `(.L_x_4) ;  /* 0x00000000001c9947 */ /* 0x001fea0003800000 */
[----:B------:R-:W0:Y:S02]  /*0920*/  LDC.64 R6, c[0x0][0x598] ;  /* 0x00016600ff067b82 */ /* 0x000e240000000a00 */
[----:B0-----:R-:W2:Y:S02]  /*0930*/  LDG.E.64 R6, desc[UR50][R6.64] ;  /* 0x0000003206067981 */ /* 0x001ea4000c1e1b00 */
[----:B--2---:R-:W-:-:S04]  /*0940*/  ISETP.NE.U32.AND P0, PT, R6, RZ, PT ;  /* 0x000000ff0600720c */ /* 0x004fc80003f05070 */
[----:B------:R-:W-:-:S13]  /*0950*/  ISETP.NE.AND.EX P0, PT, R7, RZ, PT, P0 ;  /* 0x000000ff0700720c */ /* 0x000fda0003f05300 */
[----:B------:R-:W-:Y:S05]  /*0960*/  @!P0 BRA `(.L_x_4) ;  /* 0x0000000000088947 */ /* 0x000fea0003800000 */
[----:B------:R1:W5:Y:S01]  /*0970*/  LD.E R33, desc[UR50][R6.64] ;  /* 0x0000003206217980 */ /* 0x000362000c101900 */
[----:B------:R-:W-:Y:S05]  /*0980*/  BRA `(.L_x_5) ;  /* 0x0000000000247947 */ /* 0x000fea0003800000 */
.L_x_4:
[----:B------:R-:W-:Y:S02]  /*0990*/  ULDC.64 UR4, c[0x0][0x588] ;  /* 0x0001620000047ab9 */ /* 0x000fe40000000a00 */
[----:B------:R-:W-:-:S04]  /*09a0*/  ISETP.NE.U32.AND P0, PT, RZ, UR4, PT ;  /* 0x00000004ff007c0c */ /* 0x000fc8000bf05070 */
[----:B------:R-:W-:-:S13]  /*09b0*/  ISETP.NE.AND.EX P0, PT, RZ, UR5, PT, P0 ;  /* 0x00000005ff007c0c */ /* 0x000fda000bf05300 */
[----:B------:R-:W-:Y:S05]  /*09c0*/  @!P0 BRA `(.L_x_6) ;  /* 0x00000000000c8947 */ /* 0x000fea0003800000 */
[----:B------:R-:W0:Y:S02]  /*09d0*/  LDC.64 R6, c[0x0][0x588] ;  /* 0x00016200ff067b82 */ /* 0x000e240000000a00 */
[----:B0-----:R0:W5:Y:S01]  /*09e0*/  LDG.E R33, desc[UR50][R6.64] ;  /* 0x0000003206217981 */ /* 0x001162000c1e1900 */
[----:B------:R-:W-:Y:S05]  /*09f0*/  BRA `(.L_x_5) ;  /* 0x0000000000087947 */ /* 0x000fea0003800000 */
.L_x_6:
[----:B------:R-:W-:Y:S02]  /*0a00*/  ULDC UR4, c[0x0][0x580] ;  /* 0x0001600000047ab9 */ /* 0x000fe40000000800 */
[----:B------:R-:W-:-:S07]  /*0a10*/  IMAD.U32 R33, RZ, RZ, UR4 ;  /* 0x00000004ff217e24 */ /* 0x000fce000f8e00ff */
.L_x_5:
[----:B------:R-:W-:Y:S02]  /*0a20*/  ULDC.64 UR4, c[0x0][0x5a0] ;  /* 0x0001680000047ab9 */ /* 0x000fe40000000a00 */
[----:B------:R-:W-:-:S04]  /*0a30*/  ISETP.NE.U32.AND P0, PT, RZ, UR4, PT ;  /* 0x00000004ff007c0c */ /* 0x000fc8000bf05070 */
[----:B------:R-:W-:-:S13]  /*0a40*/  ISETP.NE.AND.EX P0, PT, RZ, UR5, PT, P0 ;  /* 0x00000005ff007c0c */ /* 0x000fda000bf05300 */
[----:B------:R-:W-:Y:S05]  /*0a50*/  @!P0 BRA `(.L_x_7) ;  /* 0x00000000001c8947 */ /* 0x000fea0003800000 */
[----:B01----:R-:W0:Y:S02]  /*0a60*/  LDC.64 R6, c[0x0][0x5a0] ;  /* 0x00016800ff067b82 */ /* 0x003e240000000a00 */
[----:B0-----:R-:W2:Y:S02]  /*0a70*/  LDG.E.64 R6, desc[UR50][R6.64] ;  /* 0x0000003206067981 */ /* 0x001ea4000c1e1b00 */
[----:B--2---:R-:W-:-:S04]  /*0a80*/  ISETP.NE.U32.AND P0, PT, R6, RZ, PT ;  /* 0x000000ff0600720c */ /* 0x004fc80003f05070 */
[----:B------:R-:W-:-:S13]  /*0a90*/  ISETP.NE.AND.EX P0, PT, R7, RZ, PT, P0 ;  /* 0x000000ff0700720c */ /* 0x000fda0003f05300 */
[----:B------:R-:W-:Y:S05]  /*0aa0*/  @!P0 BRA `(.L_x_7) ;  /* 0x0000000000088947 */ /* 0x000fea0003800000 */
[----:B------:R3:W5:Y:S01]  /*0ab0*/  LD.E R34, desc[UR50][R6.64] ;  /* 0x0000003206227980 */ /* 0x000762000c101900 */
[----:B------:R-:W-:Y:S05]  /*0ac0*/  BRA `(.L_x_8) ;  /* 0x0000000000247947 */ /* 0x000fea0003800000 */
.L_x_7:
[----:B------:R-:W-:Y:S02]  /*0ad0*/  ULDC.64 UR4, c[0x0][0x590] ;  /* 0x0001640000047ab9 */ /* 0x000fe40000000a00 */
[----:B------:R-:W-:-:S04]  /*0ae0*/  ISETP.NE.U32.AND P0, PT, RZ, UR4, PT ;  /* 0x00000004ff007c0c */ /* 0x000fc8000bf05070 */
[----:B------:R-:W-:-:S13]  /*0af0*/  ISETP.NE.AND.EX P0, PT, RZ, UR5, PT, P0 ;  /* 0x00000005ff007c0c */ /* 0x000fda000bf05300 */
[----:B------:R-:W-:Y:S05]  /*0b00*/  @!P0 BRA `(.L_x_9) ;  /* 0x00000000000c8947 */ /* 0x000fea0003800000 */
[----:B------:R-:W2:Y:S02]  /*0b10*/  LDC.64 R34, c[0x0][0x590] ;  /* 0x00016400ff227b82 */ /* 0x000ea40000000a00 */
[----:B--2---:R2:W5:Y:S01]  /*0b20*/  LDG.E R34, desc[UR50][R34.64] ;  /* 0x0000003222227981 */ /* 0x004562000c1e1900 */
[----:B------:R-:W-:Y:S05]  /*0b30*/  BRA `(.L_x_8) ;  /* 0x0000000000087947 */ /* 0x000fea0003800000 */
.L_x_9:
[----:B------:R-:W-:Y:S02]  /*0b40*/  ULDC UR4, c[0x0][0x584] ;  /* 0x0001610000047ab9 */ /* 0x000fe40000000800 */
[----:B------:R-:W-:-:S07]  /*0b50*/  IMAD.U32 R34, RZ, RZ, UR4 ;  /* 0x00000004ff227e24 */ /* 0x000fce000f8e00ff */
.L_x_8:
[----:B------:R-:W4:Y:S01]  /*0b60*/  LDC R19, c[0x0][0x65c] ;  /* 0x00019700ff137b82 */ /* 0x000f220000000800 */
[----:B------:R-:W2:Y:S01]  /*0b70*/  S2R R14, SR_CTAID.Y ;  /* 0x00000000000e7919 */ /* 0x000ea20000002600 */
[----:B------:R-:W-:Y:S01]  /*0b80*/  ULDC UR4, c[0x0][0x28c] ;  /* 0x0000a30000047ab9 */ /* 0x000fe20000000800 */
[----:B------:R-:W-:Y:S01]  /*0b90*/  ISETP.NE.AND P0, PT, R8, 0x2, PT ;  /* 0x000000020800780c */ /* 0x000fe20003f05270 */
[----:B------:R-:W-:Y:S01]  /*0ba0*/  UIADD3 UR4, UR4, 0x3f, URZ ;  /* 0x0000003f04047890 */ /* 0x000fe2000fffe03f */
[----:B01-3--:R-:W0:Y:S01]  /*0bb0*/  S2R R6, SR_CTAID.X ;  /* 0x0000000000067919 */ /* 0x00be220000002500 */
[----:B------:R-:W-:Y:S01]  /*0bc0*/  IMAD.MOV.U32 R7, RZ, RZ, RZ ;  /* 0x000000ffff077224 */ /* 0x000fe200078e00ff */
[----:B------:R-:W-:Y:S01]  /*0bd0*/  UMOV UR38, URZ ;  /* 0x0000003f00267c82 */ /* 0x000fe20008000000 */
[----:B------:R-:W-:Y:S01]  /*0be0*/  USHF.R.S32.HI UR5, URZ, 0x1f, UR4 ;  /* 0x0000001f3f057899 */ /* 0x000fe20008011404 */
[----:B------:R-:W-:Y:S01]  /*0bf0*/  UMOV UR39, URZ ;  /* 0x0000003f00277c82 */ /* 0x000fe20008000000 */
[----:B------:R-:W-:-:S02]  /*0c00*/  ULDC.64 UR6, c[0x0][0x650] ;  /* 0x0001940000067ab9 */ /* 0x000fc40000000a00 */
[----:B------:R-:W-:-:S04]  /*0c10*/  ULEA.HI UR5, UR5, UR4, URZ, 0x6 ;  /* 0x0000000405057291 */ /* 0x000fc8000f8f303f */
[----:B------:R-:W-:Y:S01]  /*0c20*/  USHF.R.S32.HI UR40, URZ, 0x6, UR5 ;  /* 0x000000063f287899 */ /* 0x000fe20008011405 */
[----:B----4-:R-:W-:-:S04]  /*0c30*/  ISETP.NE.AND P1, PT, R19, 0x1, PT ;  /* 0x000000011300780c */ /* 0x010fc80003f25270 */
[----:B------:R-:W-:-:S09]  /*0c40*/  P2R R2, PR, RZ, 0x2 ;  /* 0x00000002ff027803 */ /* 0x000fd20000000000 */
[----:B------:R-:W0:Y:S01]  /*0c50*/  @P1 LDC R11, c[0x0][0x10] ;  /* 0x00000400ff0b1b82 */ /* 0x000e220000000800 */
[----:B--2---:R-:W-:Y:S02]  /*0c60*/  @P1 IMAD.MOV.U32 R8, RZ, RZ, R14 ;  /* 0x000000ffff081224 */ /* 0x004fe400078e000e */
[----:B------:R-:W-:Y:S02]  /*0c70*/  @P1 IMAD.MOV.U32 R9, RZ, RZ, RZ ;  /* 0x000000ffff091224 */ /* 0x000fe400078e00ff */
[----:B------:R-:W-:-:S03]  /*0c80*/  @P1 IMAD.MOV.U32 R17, RZ, RZ, RZ ;  /* 0x000000ffff111224 */ /* 0x000fc600078e00ff */
[----:B------:R-:W1:Y:S01]  /*0c90*/  @!P1 LDC R5, c[0x0][0xc] ;  /* 0x00000300ff059b82 */ /* 0x000e620000000800 */
[----:B------:R-:W-:Y:S01]  /*0ca0*/  ULDC UR36, c[0x0][0xc] ;  /* 0x0000030000247ab9 */ /* 0x000fe20000000800 */
[----:B------:R-:W-:Y:S02]  /*0cb0*/  ULDC UR37, c[0x0][0x10] ;  /* 0x0000040000257ab9 */ /* 0x000fe40000000800 */
[----:B------:R-:W-:-:S04]  /*0cc0*/  UIMAD.WIDE.U32 UR36, UR36, UR37, URZ ;  /* 0x00000025242472a5 */ /* 0x000fc8000f8e003f */
[----:B------:R-:W2:Y:S01]  /*0cd0*/  LDC R2, c[0x0][0x14] ;  /* 0x00000500ff027b82 */ /* 0x000ea20000000800 */
[----:B0-----:R-:W-:-:S04]  /*0ce0*/  @P1 IMAD.WIDE.U32 R10, R6, R11, R8 ;  /* 0x0000000b060a1225 */ /* 0x001fc800078e0008 */
[----:B------:R-:W-:Y:S02]  /*0cf0*/  @P1 IMAD.IADD R17, R11, 0x1, R17 ;  /* 0x000000010b111824 */ /* 0x000fe400078e0211 */
[----:B------:R-:W-:Y:S02]  /*0d00*/  @P1 IMAD.MOV.U32 R18, RZ, RZ, R10 ;  /* 0x000000ffff121224 */ /* 0x000fe400078e000a */
[----:B-1----:R-:W-:-:S04]  /*0d10*/  @!P1 IMAD.WIDE.U32 R8, R5, R14, R6 ;  /* 0x0000000e05089225 */ /* 0x002fc800078e0006 */
[----:B------:R-:W-:Y:S02]  /*0d20*/  @!P1 IMAD.MOV.U32 R18, RZ, RZ, R8 ;  /* 0x000000ffff129224 */ /* 0x000fe400078e0008 */
[----:B------:R-:W-:Y:S01]  /*0d30*/  @!P1 IMAD.MOV.U32 R17, RZ, RZ, R9 ;  /* 0x000000ffff119224 */ /* 0x000fe200078e0009 */
[----:B------:R-:W-:Y:S06]  /*0d40*/  @P0 BRA `(.L_x_10) ;  /* 0x0000000000300947 */ /* 0x000fec0003800000 */
[----:B------:R-:W-:Y:S01]  /*0d50*/  UISETP.GE.U32.AND UP0, UPT, UR40, 0x16, UPT ;  /* 0x000000162800788c */ /* 0x000fe2000bf06070 */
[----:B------:R-:W-:Y:S01]  /*0d60*/  IMAD.MOV.U32 R8, RZ, RZ, R18 ;  /* 0x000000ffff087224 */ /* 0x000fe200078e0012 */
[----:B------:R-:W-:Y:S01]  /*0d70*/  UIMAD.WIDE.U32 UR4, UR40, -0x45d1745d, URZ ;  /* 0xba2e8ba3280478a5 */ /* 0x000fe2000f8e003f */
[----:B------:R-:W-:Y:S01]  /*0d80*/  IMAD.MOV.U32 R9, RZ, RZ, R17 ;  /* 0x000000ffff097224 */ /* 0x000fe200078e0011 */
[----:B------:R-:W-:Y:S01]  /*0d90*/  UMOV UR39, URZ ;  /* 0x0000003f00277c82 */ /* 0x000fe20008000000 */
[C---:B--2---:R-:W-:Y:S01]  /*0da0*/  IMAD R17, R2.reuse, UR37, RZ ;  /* 0x0000002502117c24 */ /* 0x044fe2000f8e02ff */
[----:B------:R-:W-:Y:S01]  /*0db0*/  USHF.R.U32.HI UR4, URZ, 0x4, UR5 ;  /* 0x000000043f047899 */ /* 0x000fe20008011605 */
[----:B------:R-:W-:-:S03]  /*0dc0*/  IMAD.WIDE.U32 R8, R2, UR36, R8 ;  /* 0x0000002402087c25 */ /* 0x000fc6000f8e0008 */
[----:B------:R-:W-:Y:S01]  /*0dd0*/  UIMAD UR38, UR4, -0x16, UR40 ;  /* 0xffffffea042678a4 */ /* 0x000fe2000f8e0228 */
[----:B------:R-:W-:Y:S01]  /*0de0*/  IMAD.IADD R17, R9, 0x1, R17 ;  /* 0x0000000109117824 */ /* 0x000fe200078e0211 */
[----:B------:R-:W-:Y:S01]  /*0df0*/  @UP0 ULOP3.LUT UR39, UR4, 0x1, URZ, 0xc0, !UPT ;  /* 0x0000000104270892 */ /* 0x000fe2000f8ec03f */
[----:B------:R-:W-:-:S11]  /*0e00*/  IMAD.MOV.U32 R18, RZ, RZ, R8 ;  /* 0x000000ffff127224 */ /* 0x000fd600078e0008 */
.L_x_10:
[----:B------:R-:W-:Y:S01]  /*0e10*/  ISETP.GE.U32.AND P0, PT, R18, UR6, PT ;  /* 0x0000000612007c0c */ /* 0x000fe2000bf06070 */
[----:B------:R-:W-:Y:S01]  /*0e20*/  IMAD.MOV.U32 R32, RZ, RZ, -0x1 ;  /* 0xffffffffff207424 */ /* 0x000fe200078e00ff */
[----:B------:R-:W-:Y:S01]  /*0e30*/  PRMT R5, RZ, 0x7610, R5 ;  /* 0x00007610ff057816 */ /* 0x000fe20000000005 */
[----:B------:R-:W-:Y:S01]  /*0e40*/  IMAD.MOV.U32 R22, RZ, RZ, -0x1 ;  /* 0xffffffffff167424 */ /* 0x000fe200078e00ff */
[----:B------:R-:W-:Y:S01]  /*0e50*/  ISETP.GE.U32.AND.EX P0, PT, R17, UR7, PT, P0 ;  /* 0x0000000711007c0c */ /* 0x000fe2000bf06100 */
[----:B------:R-:W-:-:S12]  /*0e60*/  IMAD.MOV.U32 R23, RZ, RZ, -0x1 ;  /* 0xffffffffff177424 */ /* 0x000fd800078e00ff */
[----:B------:R-:W-:Y:S05]  /*0e70*/  @P0 BRA `(.L_x_11) ;  /* 0x0000000400640947 */ /* 0x000fea0003800000 */
[----:B------:R-:W0:Y:S01]  /*0e80*/  LDC.64 R20, c[0x0][0x628] ;  /* 0x00018a00ff147b82 */ /* 0x000e220000000a00 */
[----:B------:R-:W-:Y:S02]  /*0e90*/  IMAD.MOV.U32 R8, RZ, RZ, R18 ;  /* 0x000000ffff087224 */ /* 0x000fe400078e0012 */
[----:B------:R-:W-:-:S05]  /*0ea0*/  IMAD.MOV.U32 R9, RZ, RZ, R17 ;  /* 0x000000ffff097224 */ /* 0x000fca00078e0011 */
[----:B------:R-:W1:Y:S08]  /*0eb0*/  LDC R22, c[0x0][0x630] ;  /* 0x00018c00ff167b82 */ /* 0x000e700000000800 */
[----:B------:R-:W3:Y:S01]  /*0ec0*/  LDC.64 R24, c[0x0][0x620] ;  /* 0x00018800ff187b82 */ /* 0x000ee20000000a00 */
[----:B0-----:R-:W-:-:S04]  /*0ed0*/  ISETP.NE.U32.AND P0, PT, R20, RZ, PT ;  /* 0x000000ff1400720c */ /* 0x001fc80003f05070 */
[----:B------:R-:W-:-:S13]  /*0ee0*/  ISETP.NE.AND.EX P0, PT, R21, RZ, PT, P0 ;  /* 0x000000ff1500720c */ /* 0x000fda0003f05300 */
[----:B-1-3--:R-:W-:Y:S05]  /*0ef0*/  @!P0 BRA `(.L_x_12) ;  /* 0x0000000000288947 */ /* 0x00afea0003800000 */
[----:B------:R-:W0:Y:S02]  /*0f00*/  LDC R5, c[0x0][0x634] ;  /* 0x00018d00ff057b82 */ /* 0x000e240000000800 */
[----:B0-----:R-:W-:-:S05]  /*0f10*/  IADD3 R5, P0, R18, R5, RZ ;  /* 0x0000000512057210 */ /* 0x001fca0007f1e0ff */
[----:B------:R-:W-:-:S04]  /*0f20*/  IMAD.X R15, RZ, RZ, R17, P0 ;  /* 0x000000ffff0f7224 */ /* 0x000fc800000e0611 */
[----:B------:R-:W-:-:S04]  /*0f30*/  IMAD.WIDE.U32 R8, R15, R20, RZ ;  /* 0x000000140f087225 */ /* 0x000fc800078e00ff */
[----:B------:R-:W-:-:S04]  /*0f40*/  IMAD.WIDE.U32 R10, P0, R5, R21, R8 ;  /* 0x00000015050a7225 */ /* 0x000fc80007800008 */
[----:B------:R-:W-:-:S04]  /*0f50*/  IMAD.WIDE.U32 R8, R5, R20, RZ ;  /* 0x0000001405087225 */ /* 0x000fc800078e00ff */
[----:B------:R-:W-:Y:S01]  /*0f60*/  IMAD.X R13, RZ, RZ, RZ, P0 ;  /* 0x000000ffff0d7224 */ /* 0x000fe200000e06ff */
[----:B------:R-:W-:Y:S01]  /*0f70*/  IADD3 RZ, P0, R9, R10, RZ ;  /* 0x0000000a09ff7210 */ /* 0x000fe20007f1e0ff */
[----:B------:R-:W-:-:S04]  /*0f80*/  IMAD.MOV.U32 R12, RZ, RZ, R11 ;  /* 0x000000ffff0c7224 */ /* 0x000fc800078e000b */
[----:B------:R-:W-:-:S08]  /*0f90*/  IMAD.WIDE.U32.X R8, R15, R21, R12, P0 ;  /* 0x000000150f087225 */ /* 0x000fd000000e040c */
.L_x_12:
[-CC-:B------:R-:W-:Y:S01]  /*0fa0*/  SHF.R.U64 R28, R8, R22.reuse, R9.reuse ;  /* 0x00000016081c7219 */ /* 0x180fe20000001209 */
[----:B------:R-:W0:Y:S01]  /*0fb0*/  LDC R12, c[0x0][0x618] ;  /* 0x00018600ff0c7b82 */ /* 0x000e220000000800 */
[----:B------:R-:W-:Y:S01]  /*0fc0*/  SHF.R.U32.HI R7, RZ, R22, R9 ;  /* 0x00000016ff077219 */ /* 0x000fe20000011609 */
[----:B------:R-:W-:Y:S01]  /*0fd0*/  IMAD.MOV.U32 R8, RZ, RZ, R18 ;  /* 0x000000ffff087224 */ /* 0x000fe200078e0012 */
[----:B------:R-:W-:Y:S01]  /*0fe0*/  IADD3 R11, P0, RZ, -R28, RZ ;  /* 0x8000001cff0b7210 */ /* 0x000fe20007f1e0ff */
[----:B------:R-:W-:Y:S01]  /*0ff0*/  IMAD.MOV.U32 R9, RZ, RZ, R17 ;  /* 0x000000ffff097224 */ /* 0x000fe200078e0011 */
[----:B------:R-:W-:Y:S01]  /*1000*/  I2FP.F32.U32 R5, R6 ;  /* 0x0000000600057245 */ /* 0x000fe20000201000 */
[----:B------:R-:W-:Y:S02]  /*1010*/  ULDC UR4, c[0x0][0x150] ;  /* 0x0000540000047ab9 */ /* 0x000fe40000000800 */
[----:B------:R-:W1:Y:S01]  /*1020*/  LDC.64 R26, c[0x0][0x640] ;  /* 0x00019000ff1a7b82 */ /* 0x000e620000000a00 */
[----:B------:R-:W-:-:S02]  /*1030*/  IMAD.X R13, RZ, RZ, ~R7, P0 ;  /* 0x000000ffff0d7224 */ /* 0x000fc400000e0e07 */
[----:B------:R-:W-:Y:S01]  /*1040*/  FMUL R5, R5, UR4 ;  /* 0x0000000405057c20 */ /* 0x000fe20008400000 */
[----:B------:R-:W-:Y:S01]  /*1050*/  IMAD.WIDE.U32 R8, R11, R24, R8 ;  /* 0x000000180b087225 */ /* 0x000fe200078e0008 */
[----:B------:R-:W-:-:S03]  /*1060*/  ULDC UR4, c[0x0][0x154] ;  /* 0x0000550000047ab9 */ /* 0x000fc60000000800 */
[----:B------:R-:W-:Y:S01]  /*1070*/  IMAD R10, R13, R24, RZ ;  /* 0x000000180d0a7224 */ /* 0x000fe200078e02ff */
[----:B------:R-:W3:Y:S01]  /*1080*/  LDC R7, c[0x0][0x144] ;  /* 0x00005100ff077b82 */ /* 0x000ee20000000800 */
[----:B------:R-:W4:Y:S02]  /*1090*/  F2I.U32.TRUNC.NTZ R5, R5 ;  /* 0x0000000500057305 */ /* 0x000f24000020f000 */
[----:B------:R-:W-:-:S04]  /*10a0*/  IMAD R11, R11, R25, R10 ;  /* 0x000000190b0b7224 */ /* 0x000fc800078e020a */
[----:B------:R-:W-:Y:S01]  /*10b0*/  IMAD.IADD R9, R9, 0x1, R11 ;  /* 0x0000000109097824 */ /* 0x000fe200078e020b */
[----:B------:R-:W2:Y:S04]  /*10c0*/  LDC R13, c[0x0][0x608] ;  /* 0x00018200ff0d7b82 */ /* 0x000ea80000000800 */
[----:B0-----:R-:W-:Y:S02]  /*10d0*/  SHF.R.U64 R29, R8, R12, R9 ;  /* 0x0000000c081d7219 */ /* 0x001fe40000001209 */
[----:B------:R-:W-:Y:S02]  /*10e0*/  I2FP.F32.U32 R8, R14 ;  /* 0x0000000e00087245 */ /* 0x000fe40000201000 */
[----:B------:R-:W0:Y:S01]  /*10f0*/  LDC R20, c[0x0][0x658] ;  /* 0x00019600ff147b82 */ /* 0x000e220000000800 */
[----:B-1----:R-:W-:Y:S01]  /*1100*/  ISETP.NE.U32.AND P0, PT, R26, RZ, PT ;  /* 0x000000ff1a00720c */ /* 0x002fe20003f05070 */
[----:B----4-:R-:W-:-:S02]  /*1110*/  IMAD.MOV R10, RZ, RZ, -R5 ;  /* 0x000000ffff0a7224 */ /* 0x010fc400078e0a05 */
[----:B------:R-:W-:Y:S01]  /*1120*/  FMUL R8, R8, UR4 ;  /* 0x0000000408087c20 */ /* 0x000fe20008400000 */
[----:B------:R-:W-:Y:S01]  /*1130*/  SHF.R.U32.HI R12, RZ, R12, R9 ;  /* 0x0000000cff0c7219 */ /* 0x000fe20000011609 */
[----:B------:R-:W-:Y:S01]  /*1140*/  IMAD.MOV.U32 R9, RZ, RZ, -0x1 ;  /* 0xffffffffff097424 */ /* 0x000fe200078e00ff */
[----:B------:R-:W-:Y:S01]  /*1150*/  ISETP.NE.AND.EX P0, PT, R27, RZ, PT, P0 ;  /* 0x000000ff1b00720c */ /* 0x000fe20003f05300 */
[----:B------:R1:W4:Y:S01]  /*1160*/  F2I.U32.TRUNC.NTZ R15, R8 ;  /* 0x00000008000f7305 */ /* 0x000322000020f000 */
[----:B------:R-:W1:Y:S01]  /*1170*/  LDC R21, c[0x0][0x148] ;  /* 0x00005200ff157b82 */ /* 0x000e620000000800 */
[----:B---3--:R-:W-:Y:S02]  /*1180*/  IMAD R5, R7, R10, R6 ;  /* 0x0000000a07057224 */ /* 0x008fe400078e0206 */
[----:B------:R-:W-:-:S05]  /*1190*/  IMAD.MOV.U32 R7, RZ, RZ, 0x1 ;  /* 0x00000001ff077424 */ /* 0x000fca00078e00ff */
[----:B------:R-:W3:Y:S01]  /*11a0*/  LDC R22, c[0x0][0x648] ;  /* 0x00019200ff167b82 */ /* 0x000ee20000000800 */
[-CC-:B--2---:R-:W-:Y:S02]  /*11b0*/  SHF.R.U64 R30, R29, R13.reuse, R12.reuse ;  /* 0x0000000d1d1e7219 */ /* 0x184fe4000000120c */
[----:B------:R-:W-:-:S05]  /*11c0*/  SHF.R.U32.HI R13, RZ, R13, R12 ;  /* 0x0000000dff0d7219 */ /* 0x000fca000001160c */
[----:B------:R-:W2:Y:S01]  /*11d0*/  LDC R25, c[0x0][0x638] ;  /* 0x00018e00ff197b82 */ /* 0x000ea20000000800 */
[-C--:B0-----:R-:W-:Y:S02]  /*11e0*/  SHF.L.U32 R6, R9, R20.reuse, RZ ;  /* 0x0000001409067219 */ /* 0x081fe400000006ff */
[-CC-:B------:R-:W-:Y:S02]  /*11f0*/  SHF.R.U64 R36, R30, R20.reuse, R13.reuse ;  /* 0x000000141e247219 */ /* 0x180fe4000000120d */
[-C--:B------:R-:W-:Y:S02]  /*1200*/  SHF.R.U32.HI R23, RZ, R20.reuse, R13 ;  /* 0x00000014ff177219 */ /* 0x080fe4000001160d */
[----:B------:R-:W-:Y:S01]  /*1210*/  SHF.L.U32 R12, R7, R20, RZ ;  /* 0x00000014070c7219 */ /* 0x000fe200000006ff */
[----:B------:R-:W0:Y:S01]  /*1220*/  LDC R32, c[0x0][0x610] ;  /* 0x00018400ff207b82 */ /* 0x000e220000000800 */
[----:B------:R-:W-:Y:S01]  /*1230*/  LOP3.LUT R13, RZ, R6, RZ, 0x33, !PT ;  /* 0x00000006ff0d7212 */ /* 0x000fe200078e33ff */
[----:B------:R-:W-:-:S02]  /*1240*/  IMAD.MOV.U32 R6, RZ, RZ, R36 ;  /* 0x000000ffff067224 */ /* 0x000fc400078e0024 */
[----:B------:R-:W-:-:S04]  /*1250*/  IMAD.MOV.U32 R7, RZ, RZ, R23 ;  /* 0x000000ffff077224 */ /* 0x000fc800078e0017 */
[----:B------:R-:W0:Y:S01]  /*1260*/  LDC R24, c[0x0][0x600] ;  /* 0x00018000ff187b82 */ /* 0x000e220000000800 */
[----:B-1--4-:R-:W-:Y:S05]  /*1270*/  @!P0 BRA `(.L_x_13) ;  /* 0x0000000000288947 */ /* 0x012fea0003800000 */
[----:B------:R-:W1:Y:S02]  /*1280*/  LDC R11, c[0x0][0x64c] ;  /* 0x00019300ff0b7b82 */ /* 0x000e640000000800 */
[----:B-1----:R-:W-:-:S05]  /*1290*/  IADD3 R11, P0, R11, R36, RZ ;  /* 0x000000240b0b7210 */ /* 0x002fca0007f1e0ff */
        /* <DEDUP_REMOVED lines=8> */
.L_x_13:
[----:B---3--:R-:W-:Y:S01]  /*1320*/  SHF.R.U64 R7, R6, R22, R7 ;  /* 0x0000001606077219 */ /* 0x008fe20000001207 */
[----:B0-----:R-:W-:Y:S01]  /*1330*/  VIADD R6, R24, 0xffffffff ;  /* 0xffffffff18067836 */ /* 0x001fe20000000000 */
[----:B------:R-:W-:Y:S01]  /*1340*/  LOP3.LUT R13, R30, R13, RZ, 0xc0, !PT ;  /* 0x0000000d1e0d7212 */ /* 0x000fe200078ec0ff */
[----:B------:R-:W-:Y:S02]  /*1350*/  IMAD.MOV R15, RZ, RZ, -R15 ;  /* 0x000000ffff0f7224 */ /* 0x000fe400078e0a0f */
[----:B------:R-:W-:Y:S01]  /*1360*/  IMAD.MOV R8, RZ, RZ, -R7 ;  /* 0x000000ffff087224 */ /* 0x000fe200078e0a07 */
[----:B------:R-:W-:Y:S01]  /*1370*/  LOP3.LUT R6, R29, R6, RZ, 0xc0, !PT ;  /* 0x000000061d067212 */ /* 0x000fe200078ec0ff */
[----:B------:R-:W-:Y:S02]  /*1380*/  IMAD R12, R12, R7, R13 ;  /* 0x000000070c0c7224 */ /* 0x000fe400078e020d */
[----:B------:R-:W-:Y:S02]  /*1390*/  @P1 IMAD R5, R21, R15, R14 ;  /* 0x0000000f15051224 */ /* 0x000fe400078e020e */
[----:B--2---:R-:W-:-:S02]  /*13a0*/  IMAD R7, R8, R25, R36 ;  /* 0x0000001908077224 */ /* 0x004fc400078e0224 */
[----:B------:R-:W-:Y:S02]  /*13b0*/  IMAD R32, R12, R32, R5 ;  /* 0x000000200c207224 */ /* 0x000fe400078e0205 */
[----:B------:R-:W-:Y:S02]  /*13c0*/  IMAD R7, R7, R24, R6 ;  /* 0x0000001807077224 */ /* 0x000fe400078e0206 */
[----:B------:R-:W-:Y:S02]  /*13d0*/  IMAD.MOV.U32 R5, RZ, RZ, 0x1 ;  /* 0x00000001ff057424 */ /* 0x000fe400078e00ff */
[----:B------:R-:W-:Y:S01]  /*13e0*/  IMAD.MOV.U32 R23, RZ, RZ, R28 ;  /* 0x000000ffff177224 */ /* 0x000fe200078e001c */
[----:B------:R-:W-:Y:S02]  /*13f0*/  SEL R22, R7, R32, !P1 ;  /* 0x0000002007167207 */ /* 0x000fe40004800000 */
[----:B------:R-:W-:-:S07]  /*1400*/  SEL R32, R32, R7, !P1 ;  /* 0x0000000720207207 */ /* 0x000fce0004800000 */
.L_x_11:
[----:B------:R-:W-:Y:S05]  /*1410*/  @!P2 BRA `(.L_x_14) ;  /* 0x0000001c00d8a947 */ /* 0x000fea0003800000 */
[----:B------:R-:W-:-:S13]  /*1420*/  ISETP.GT.U32.AND P0, PT, R31, 0x1, PT ;  /* 0x000000011f00780c */ /* 0x000fda0003f04070 */
[----:B------:R-:W-:Y:S05]  /*1430*/  @P0 EXIT ;  /* 0x000000000000094d */ /* 0x000fea0003800000 */
.L_x_15:
[----:B------:R-:W-:-:S08]  /*1440*/  NOP ;  /* 0x0000000000007918 */ /* 0x000fd00000000000 */
[----:B------:R-:W0:Y:S02]  /*1450*/  USETMAXREG.TRY_ALLOC.CTAPOOL UP0, 0xe8 ;  /* 0x000000e8000079c8 */ /* 0x000e240008000600 */
[----:B0-----:R-:W-:-:S13]  /*1460*/  PLOP3.LUT P0, PT, PT, PT, UP0, 0x80, 0x0 ;  /* 0x000000000000781c */ /* 0x001fda0003f0f008 */
[----:B------:R-:W-:Y:S05]  /*1470*/  @!P0 BRA `(.L_x_15) ;  /* 0xfffffffc00f08947 */ /* 0x000fea000383ffff */
[----:B------:R-:W-:-:S13]  /*1480*/  LOP3.LUT P0, RZ, R5, 0xff, RZ, 0xc0, !PT ;  /* 0x000000ff05ff7812 */ /* 0x000fda000780c0ff */
[----:B------:R-:W-:Y:S05]  /*1490*/  @!P0 EXIT ;  /* 0x000000000000894d */ /* 0x000fea0003800000 */
[----:B------:R-:W0:Y:S01]  /*14a0*/  S2UR UR4, SR_CgaCtaId ;  /* 0x00000000000479c3 */ /* 0x000e220000008800 */
[----:B------:R-:W-:Y:S01]  /*14b0*/  SHF.R.S32.HI R0, RZ, 0x1f, R3 ;  /* 0x0000001fff007819 */ /* 0x000fe20000011403 */
[----:B------:R-:W-:Y:S01]  /*14c0*/  UIADD3 UR5, UR45, -0x1, URZ ;  /* 0xffffffff2d057890 */ /* 0x000fe2000fffe03f */
[----:B------:R-:W-:Y:S01]  /*14d0*/  LOP3.LUT R52, R16, 0x1, RZ, 0xfc, !PT ;  /* 0x0000000110347812 */ /* 0x000fe200078efcff */
[----:B------:R-:W-:Y:S01]  /*14e0*/  UMOV UR42, 0x400 ;  /* 0x00000400002a7882 */ /* 0x000fe20000000000 */
[CC--:B------:R-:W-:Y:S01]  /*14f0*/  LEA.HI R4, R0.reuse, R3.reuse, RZ, 0x2 ;  /* 0x0000000300047211 */ /* 0x0c0fe200078f10ff */
[----:B------:R-:W-:Y:S01]  /*1500*/  UISETP.LT.AND UP0, UPT, UR40, 0x1, UPT ;  /* 0x000000012800788c */ /* 0x000fe2000bf01270 */
[----:B------:R-:W-:Y:S01]  /*1510*/  LEA.HI R0, R0, R3, RZ, 0x5 ;  /* 0x0000000300007211 */ /* 0x000fe200078f28ff */
[----:B------:R-:W-:Y:S01]  /*1520*/  USHF.L.U32 UR41, UR40, 0x1, URZ ;  /* 0x0000000128297899 */ /* 0x000fe2000800063f */
[--C-:B------:R-:W-:Y:S01]  /*1530*/  SHF.R.S32.HI R36, RZ, 0x2, R4.reuse ;  /* 0x00000002ff247819 */ /* 0x100fe20000011404 */
[----:B------:R-:W-:Y:S01]  /*1540*/  USEL UR44, UR40, 0x1, UP0 ;  /* 0x00000001282c7887 */ /* 0x000fe20008000000 */
[----:B------:R-:W-:Y:S01]  /*1550*/  SHF.R.S32.HI R5, RZ, 0x1f, R4 ;  /* 0x0000001fff057819 */ /* 0x000fe20000011404 */
[----:B------:R-:W-:Y:S01]  /*1560*/  UISETP.NE.AND UP0, UPT, UR5, URZ, UPT ;  /* 0x0000003f0500728c */ /* 0x000fe2000bf05270 */
[----:B------:R-:W-:Y:S01]  /*1570*/  LOP3.LUT R4, R4, 0xfffffffc, RZ, 0xc0, !PT ;  /* 0xfffffffc04047812 */ /* 0x000fe200078ec0ff */
[----:B------:R-:W-:Y:S01]  /*1580*/  UIADD3 UR44, -UR44, UR40, URZ ;  /* 0x000000282c2c7290 */ /* 0x000fe2000fffe13f */
[----:B------:R-:W-:Y:S01]  /*1590*/  LEA.HI R5, R5, R36, RZ, 0x3 ;  /* 0x0000002405057211 */ /* 0x000fe200078f18ff */
[----:B------:R-:W-:-:S02]  /*15a0*/  USEL UR7, URZ, 0x1, UP0 ;  /* 0x000000013f077887 */ /* 0x000fc40008000000 */
[----:B------:R-:W-:Y:S01]  /*15b0*/  IMAD.IADD R35, R3, 0x1, -R4 ;  /* 0x0000000103237824 */ /* 0x000fe200078e0a04 */
[----:B------:R-:W-:-:S03]  /*15c0*/  LOP3.LUT R5, R5, 0xfffffff8, RZ, 0xc0, !PT ;  /* 0xfffffff805057812 */ /* 0x000fc600078ec0ff */
[----:B------:R-:W-:Y:S01]  /*15d0*/  IMAD.U32 R54, RZ, RZ, UR7 ;  /* 0x00000007ff367e24 */ /* 0x000fe2000f8e00ff */
[----:B0-----:R-:W-:Y:S01]  /*15e0*/  ULEA UR42, UR4, UR42, 0x18 ;  /* 0x0000002a042a7291 */ /* 0x001fe2000f8ec03f */
[----:B------:R-:W-:Y:S01]  /*15f0*/  IMAD.IADD R36, R36, 0x1, -R5 ;  /* 0x0000000124247824 */ /* 0x000fe200078e0a05 */
[----:B------:R-:W-:Y:S01]  /*1600*/  USHF.L.U32 UR4, UR5, 0x3, URZ ;  /* 0x0000000305047899 */ /* 0x000fe2000800063f */
[----:B------:R-:W-:Y:S01]  /*1610*/  SHF.R.S32.HI R5, RZ, 0x5, R0 ;  /* 0x00000005ff057819 */ /* 0x000fe20000011400 */
[----:B------:R-:W-:Y:S02]  /*1620*/  UIADD3 UR5, UR42, 0x2c280, URZ ;  /* 0x0002c2802a057890 */ /* 0x000fe4000fffe03f */
[----:B------:R-:W-:Y:S01]  /*1630*/  ULOP3.LUT UR4, UR4, 0x8, URZ, 0xc0, !UPT ;  /* 0x0000000804047892 */ /* 0x000fe2000f8ec03f */
[--C-:B------:R-:W-:Y:S01]  /*1640*/  SHF.R.S32.HI R37, RZ, 0x1f, R36.reuse ;  /* 0x0000001fff257819 */ /* 0x100fe20000011424 */
[----:B------:R-:W-:Y:S01]  /*1650*/  UIADD3 UR6, UR42, 0x280, URZ ;  /* 0x000002802a067890 */ /* 0x000fe2000fffe03f */
[----:B------:R-:W-:Y:S01]  /*1660*/  IMAD R38, R5, -0x10, -R36 ;  /* 0xfffffff005267824 */ /* 0x000fe200078e0a24 */
[----:B------:R-:W-:-:S02]  /*1670*/  USHF.R.U32.HI UR5, URZ, 0x4, UR5 ;  /* 0x000000043f057899 */ /* 0x000fc40008011605 */
[----:B------:R-:W-:Y:S01]  /*1680*/  USHF.R.U32.HI UR6, URZ, 0x4, UR6 ;  /* 0x000000043f067899 */ /* 0x000fe20008011606 */
[----:B------:R-:W-:Y:S01]  /*1690*/  IMAD.WIDE R36, R5, 0x10, R36 ;  /* 0x0000001005247825 */ /* 0x000fe200078e0224 */
[----:B------:R-:W-:Y:S02]  /*16a0*/  ULOP3.LUT UR46, UR4, 0x8, URZ, 0x3c, !UPT ;  /* 0x00000008042e7892 */ /* 0x000fe4000f8e3c3f */
[----:B------:R-:W-:Y:S02]  /*16b0*/  ULOP3.LUT UR47, UR4, 0x18, URZ, 0x3c, !UPT ;  /* 0x00000018042f7892 */ /* 0x000fe4000f8e3c3f */
[----:B------:R-:W-:Y:S01]  /*16c0*/  UIADD3 UR43, UR42, 0x170, URZ ;  /* 0x000001702a2b7890 */ /* 0x000fe2000fffe03f */
[----:B------:R-:W-:Y:S01]  /*16d0*/  ULDC UR4, c[0x0][0x284] ;  /* 0x0000a10000047ab9 */ /* 0x000fe20000000800 */
[----:B------:R-:W-:Y:S01]  /*16e0*/  ULOP3.LUT UR5, UR5, 0x3fff, URZ, 0xc0, !UPT ;  /* 0x00003fff05057892 */ /* 0x000fe2000f8ec03f */
[----:B------:R-:W-:Y:S01]  /*16f0*/  VIADD R38, R38, UR4 ;  /* 0x0000000426267c36 */ /* 0x000fe20008000000 */
[----:B------:R-:W-:-:S02]  /*1700*/  ULOP3.LUT UR6, UR6, 0x3fff, URZ, 0xc0, !UPT ;  /* 0x00003fff06067892 */ /* 0x000fc4000f8ec03f */
[----:B------:R-:W-:Y:S02]  /*1710*/  ULEA UR45, UR45, UR43, 0x3 ;  /* 0x0000002b2d2d7291 */ /* 0x000fe4000f8e183f */
[----:B------:R-:W-:Y:S02]  /*1720*/  ULOP3.LUT UR48, UR5, 0x10000, URZ, 0xfc, !UPT ;  /* 0x0001000005307892 */ /* 0x000fe4000f8efc3f */
[----:B------:R-:W-:-:S12]  /*1730*/  ULOP3.LUT UR49, UR6, 0x10000, URZ, 0xfc, !UPT ;  /* 0x0001000006317892 */ /* 0x000fd8000f8efc3f */
.L_x_51:
[----:B------:R-:W-:Y:S01]  /*1740*/  SHF.L.U32 R0, R54, 0x1f, RZ ;  /* 0x0000001f36007819 */ /* 0x000fe200000006ff */
[----:B------:R-:W-:Y:S02]  /*1750*/  ULDC UR4, c[0x0][0x28c] ;  /* 0x0000a30000047ab9 */ /* 0x000fe40000000800 */
[----:B------:R-:W-:Y:S01]  /*1760*/  ISETP.LT.AND P1, PT, RZ, UR4, PT ;  /* 0x00000004ff007c0c */ /* 0x000fe2000bf21270 */
[----:B------:R-:W0:Y:S02]  /*1770*/  SYNCS.PHASECHK.TRANS64.TRYWAIT P0, [UR45+-0x8], R0 ;  /* 0xfffff800ff0075a7 */ /* 0x000e24000800016d */
[----:B01-34-:R-:W-:Y:S10]  /*1780*/  @!P0 BRA `(.L_x_16) ;  /* 0x00000034007c8947 */ /* 0x01bff40003800000 */
.L_x_91:
[----:B------:R-:W-:Y:S05]  /*1790*/  @P1 BRA `(.L_x_17) ;  /* 0x0000000000401947 */ /* 0x000fea0003800000 */
[----:B0-----:R-:W-:Y:S01]  /*17a0*/  MOV R0, 0x0 ;  /* 0x0000000000007802 */ /* 0x001fe20000000f00 */
[----:B------:R-:W-:Y:S01]  /*17b0*/  ULDC.64 UR4, c[0x4][0x68] ;  /* 0x01001a0000047ab9 */ /* 0x000fe20000000a00 */
[----:B------:R-:W-:Y:S01]  /*17c0*/  ULDC.64 UR6, c[0x4][0x8] ;  /* 0x0100020000067ab9 */ /* 0x000fe20000000a00 */
[----:B------:R-:W-:Y:S01]  /*17d0*/  IMAD.U32 R4, RZ, RZ, UR4 ;  /* 0x00000004ff047e24 */ /* 0x000fe2000f8e00ff */
[----:B------:R0:W1:Y:S01]  /*17e0*/  LDC.64 R14, c[0x4][R0] ;  /* 0x01000000000e7b82 */ /* 0x0000620000000a00 */
[----:B------:R-:W-:Y:S01]  /*17f0*/  IMAD.U32 R5, RZ, RZ, UR5 ;  /* 0x00000005ff057e24 */ /* 0x000fe2000f8e00ff */
[----:B------:R-:W-:Y:S01]  /*1800*/  ULDC.64 UR4, c[0x4][0x70] ;  /* 0x01001c0000047ab9 */ /* 0x000fe20000000a00 */
[----:B------:R-:W-:Y:S02]  /*1810*/  IMAD.U32 R10, RZ, RZ, UR6 ;  /* 0x00000006ff0a7e24 */ /* 0x000fe4000f8e00ff */
[----:B------:R-:W-:Y:S02]  /*1820*/  IMAD.U32 R6, RZ, RZ, UR4 ;  /* 0x00000004ff067e24 */ /* 0x000fe4000f8e00ff */
[----:B------:R-:W-:-:S02]  /*1830*/  IMAD.U32 R7, RZ, RZ, UR5 ;  /* 0x00000005ff077e24 */ /* 0x000fc4000f8e00ff */
[----:B------:R-:W-:Y:S02]  /*1840*/  IMAD.U32 R11, RZ, RZ, UR7 ;  /* 0x00000007ff0b7e24 */ /* 0x000fe4000f8e00ff */
[----:B------:R-:W-:Y:S02]  /*1850*/  IMAD.MOV.U32 R8, RZ, RZ, 0x1e1 ;  /* 0x000001e1ff087424 */ /* 0x000fe400078e00ff */
[----:B------:R-:W-:Y:S02]  /*1860*/  IMAD.MOV.U32 R12, RZ, RZ, 0x1 ;  /* 0x00000001ff0c7424 */ /* 0x000fe400078e00ff */
[----:B0-----:R-:W-:-:S07]  /*1870*/  IMAD.MOV.U32 R13, RZ, RZ, RZ ;  /* 0x000000ffff0d7224 */ /* 0x001fce00078e00ff */
[----:B------:R-:W-:-:S07]  /*1880*/  LEPC R20, `(.L_x_17) ;  /* 0x000000001014794e */ /* 0x000fce0000000000 */
[----:B-12--5:R-:W-:Y:S05]  /*1890*/  CALL.ABS.NOINC R14 ;  /* 0x000000000e007343 */ /* 0x026fea0003c00000 */
.L_x_17:
[----:B------:R-:W-:-:S13]  /*18a0*/  ISETP.NE.AND P0, PT, R52, 0x3, PT ;  /* 0x000000033400780c */ /* 0x000fda0003f05270 */
[----:B------:R-:W-:Y:S05]  /*18b0*/  @!P0 BRA `(.L_x_18) ;  /* 0x0000000000048947 */ /* 0x000fea0003800000 */
[----:B------:R-:W-:Y:S01]  /*18c0*/  BPT.TRAP 0x1 ;  /* 0x000000040000795c */ /* 0x000fe20000300000 */
.L_x_18:
[----:B0-----:R-:W-:Y:S02]  /*18d0*/  IMAD.U32 R3, RZ, RZ, UR38 ;  /* 0x00000026ff037e24 */ /* 0x001fe4000f8e00ff */
[----:B------:R-:W-:-:S03]  /*18e0*/  IMAD.U32 R0, RZ, RZ, UR39 ;  /* 0x00000027ff007e24 */ /* 0x000fc6000f8e00ff */
[----:B------:R-:W-:Y:S02]  /*18f0*/  LEA R3, R3, UR42, 0x3 ;  /* 0x0000002a03037c11 */ /* 0x000fe4000f8e18ff */
[----:B------:R-:W-:-:S04]  /*1900*/  SHF.L.U32 R0, R0, 0x1f, RZ ;  /* 0x0000001f00007819 */ /* 0x000fc800000006ff */
[----:B------:R0:W1:Y:S01]  /*1910*/  SYNCS.PHASECHK.TRANS64.TRYWAIT P1, [R3+URZ], R0 ;  /* 0x00000000030075a7 */ /* 0x000062000802017f */
[----:B------:R-:W-:Y:S05]  /*1920*/  @!P0 BRA `(.L_x_19) ;  /* 0x0000000000048947 */ /* 0x000fea0003800000 */
[----:B------:R-:W-:Y:S01]  /*1930*/  BPT.TRAP 0x1 ;  /* 0x000000040000795c */ /* 0x000fe20000300000 */
.L_x_19:
[----:B-1----:R-:W-:Y:S05]  /*1940*/  @P1 BRA `(.L_x_20) ;  /* 0x0000000000081947 */ /* 0x002fea0003800000 */
[----:B------:R-:W1:Y:S02]  /*1950*/  SYNCS.PHASECHK.TRANS64.TRYWAIT P1, [R3+URZ], R0 ;  /* 0x00000000030075a7 */ /* 0x000e64000802017f */
[----:B-1----:R-:W-:Y:S05]  /*1960*/  @!P1 BRA `(.L_x_21) ;  /* 0x00000034001c9947 */ /* 0x002fea0003800000 */
.L_x_20:
[----:B------:R-:W-:Y:S05]  /*1970*/  WARPSYNC.ALL ;  /* 0x0000000000007948 */ /* 0x000fea0003800000 */
[----:B------:R-:W-:Y:S01]  /*1980*/  ULEA UR8, UR38, UR49, 0x9 ;  /* 0x0000003126087291 */ /* 0x000fe2000f8e483f */
[----:B------:R-:W-:Y:S01]  /*1990*/  WARPGROUP.ARRIVE ;  /* 0x00000000000079c5 */ /* 0x000fe20000000000 */
[----:B------:R-:W-:Y:S01]  /*19a0*/  ULEA UR9, UR38, UR48, 0x7 ;  /* 0x0000003026097291 */ /* 0x000fe2000f8e383f */
[----:B01----:R-:W-:Y:S01]  /*19b0*/  IMAD.U32 R0, RZ, RZ, UR44 ;  /* 0x0000002cff007e24 */ /* 0x003fe2000f8e00ff */
[----:B------:R-:W-:Y:S01]  /*19c0*/  UMOV UR5, 0x40000040 ;  /* 0x4000004000057882 */ /* 0x000fe20000000000 */
[----:B------:R-:W-:-:S02]  /*19d0*/  UMOV UR7, 0x40000040 ;  /* 0x4000004000077882 */ /* 0x000fc40000000000 */
[----:B------:R-:W-:Y:S01]  /*19e0*/  UMOV UR4, UR8 ;  /* 0x0000000800047c82 */ /* 0x000fe20008000000 */
[----:B------:R-:W-:Y:S01]  /*19f0*/  ISETP.GE.AND P1, PT, R0, 0x1, PT ;  /* 0x000000010000780c */ /* 0x000fe20003f26270 */
[----:B------:R-:W-:Y:S02]  /*1a00*/  UMOV UR6, UR9 ;  /* 0x0000000900067c82 */ /* 0x000fe40008000000 */
[----:B------:R-:W-:Y:S01]  /*1a10*/  HGMMA.64x16x16.F32.BF16 R24, gdesc[UR4], RZ, !UPT, gsb0 ;  /* 0x00200000041879f0 */ /* 0x000fe2000c0018ff */
[----:B------:R-:W-:Y:S02]  /*1a20*/  UIADD3 UR4, UR8, 0x2, URZ ;  /* 0x0000000208047890 */ /* 0x000fe4000fffe03f */
[----:B------:R-:W-:Y:S01]  /*1a30*/  UIADD3 UR6, UR9, 0x2, URZ ;  /* 0x0000000209067890 */ /* 0x000fe2000fffe03f */
[----:B------:R-:W-:Y:S01]  /*1a40*/  UMOV UR5, 0x40000040 ;  /* 0x4000004000057882 */ /* 0x000fe20000000000 */
[----:B------:R-:W-:Y:S01]  /*1a50*/  UMOV UR7, 0x40000040 ;  /* 0x4000004000077882 */ /* 0x000fe20000000000 */
[----:B------:R-:W-:-:S02]  /*1a60*/  WARPGROUP.DEPBAR.LE gsb0, 0x0 ;  /* 0x00008000000079c5 */ /* 0x000fc40000010000 */
[----:B------:R-:W-:-:S06]  /*1a70*/  WARPGROUP.ARRIVE ;  /* 0x00000000000079c5 */ /* 0x000fcc0000000000 */
[----:B------:R-:W-:Y:S01]  /*1a80*/  HGMMA.64x16x16.F32.BF16 R24, gdesc[UR4], R24, gsb0 ;  /* 0x00200000041879f0 */ /* 0x000fe20008001818 */
[----:B------:R-:W-:Y:S02]  /*1a90*/  UIADD3 UR4, UR8, 0x4, URZ ;  /* 0x0000000408047890 */ /* 0x000fe4000fffe03f */
[----:B------:R-:W-:Y:S01]  /*1aa0*/  UIADD3 UR6, UR9, 0x4, URZ ;  /* 0x0000000409067890 */ /* 0x000fe2000fffe03f */
[----:B------:R-:W-:Y:S01]  /*1ab0*/  UMOV UR5, 0x40000040 ;  /* 0x4000004000057882 */ /* 0x000fe20000000000 */
[----:B------:R-:W-:Y:S01]  /*1ac0*/  UMOV UR7, 0x40000040 ;  /* 0x4000004000077882 */ /* 0x000fe20000000000 */
[----:B------:R-:W-:Y:S02]  /*1ad0*/  WARPGROUP.DEPBAR.LE gsb0, 0x0 ;  /* 0x00008000000079c5 */ /* 0x000fe40000010000 */
        /* <DEDUP_REMOVED lines=8> */
[----:B------:R-:W-:Y:S03]  /*1b60*/  HGMMA.64x16x16.F32.BF16 R24, gdesc[UR4], R24, gsb0 ;  /* 0x00200000041879f0 */ /* 0x000fe60008001818 */
[----:B------:R-:W-:Y:S02]  /*1b70*/  WARPGROUP.DEPBAR.LE gsb0, 0x0 ;  /* 0x00008000000079c5 */ /* 0x000fe40000010000 */
[----:B------:R-:W-:Y:S05]  /*1b80*/  @!P1 BRA `(.L_x_22) ;  /* 0x0000000400109947 */ /* 0x000fea0003800000 */
[----:B------:R-:W-:Y:S01]  /*1b90*/  UIADD3 UR4, UR38, 0x1, URZ ;  /* 0x0000000126047890 */ /* 0x000fe2000fffe03f */
[----:B------:R-:W-:Y:S01]  /*1ba0*/  IMAD.U32 R0, RZ, RZ, UR44 ;  /* 0x0000002cff007e24 */ /* 0x000fe2000f8e00ff */
[----:B------:R-:W-:Y:S02]  /*1bb0*/  UMOV UR9, UR38 ;  /* 0x0000002600097c82 */ /* 0x000fe40008000000 */
[----:B------:R-:W-:-:S04]  /*1bc0*/  UISETP.NE.AND UP0, UPT, UR4, 0x16, UPT ;  /* 0x000000160400788c */ /* 0x000fc8000bf05270 */
[----:B------:R-:W-:Y:S02]  /*1bd0*/  USEL UR5, URZ, 0x1, UP0 ;  /* 0x000000013f057887 */ /* 0x000fe40008000000 */
[----:B------:R-:W-:Y:S02]  /*1be0*/  USEL UR8, UR4, URZ, UP0 ;  /* 0x0000003f04087287 */ /* 0x000fe40008000000 */
[----:B------:R-:W-:-:S06]  /*1bf0*/  ULOP3.LUT UR5, UR39, UR5, URZ, 0x3c, !UPT ;  /* 0x0000000527057292 */ /* 0x000fcc000f8e3c3f */
[----:B------:R-:W-:-:S07]  /*1c00*/  IMAD.U32 R5, RZ, RZ, UR5 ;  /* 0x00000005ff057e24 */ /* 0x000fce000f8e00ff */
.L_x_29:
[----:B01----:R-:W-:Y:S05]  /*1c10*/  @!P0 BRA `(.L_x_23) ;  /* 0x0000000000048947 */ /* 0x003fea0003800000 */
[----:B------:R-:W-:Y:S01]  /*1c20*/  BPT.TRAP 0x1 ;  /* 0x000000040000795c */ /* 0x000fe20000300000 */
.L_x_23:
[----:B------:R-:W-:Y:S01]  /*1c30*/  ULEA UR4, UR8, UR42, 0x3 ;  /* 0x0000002a08047291 */ /* 0x000fe2000f8e183f */
[----:B------:R-:W-:-:S08]  /*1c40*/  SHF.L.U32 R3, R5, 0x1f, RZ ;  /* 0x0000001f05037819 */ /* 0x000fd000000006ff */
[----:B------:R0:W1:Y:S01]  /*1c50*/  SYNCS.PHASECHK.TRANS64.TRYWAIT P1, [UR4], R3 ;  /* 0x00000003ff0075a7 */ /* 0x0000620008020144 */
[----:B------:R-:W-:Y:S05]  /*1c60*/  @!P0 BRA `(.L_x_24) ;  /* 0x0000000000048947 */ /* 0x000fea0003800000 */
[----:B------:R-:W-:Y:S01]  /*1c70*/  BPT.TRAP 0x1 ;  /* 0x000000040000795c */ /* 0x000fe20000300000 */
.L_x_24:
[----:B-1----:R-:W-:Y:S05]  /*1c80*/  @P1 BRA `(.L_x_25) ;  /* 0x0000000000081947 */ /* 0x002fea0003800000 */
[----:B------:R-:W1:Y:S02]  /*1c90*/  SYNCS.PHASECHK.TRANS64.TRYWAIT P1, [UR4], R3 ;  /* 0x00000003ff0075a7 */ /* 0x000e640008020144 */
[----:B-1----:R-:W-:Y:S05]  /*1ca0*/  @!P1 BRA `(.L_x_26) ;  /* 0x0000003000609947 */ /* 0x002fea0003800000 */
.L_x_25:
[----:B------:R-:W-:Y:S01]  /*1cb0*/  ULEA UR10, UR8, UR49, 0x9 ;  /* 0x00000031080a7291 */ /* 0x000fe2000f8e483f */
[----:B------:R-:W-:Y:S01]  /*1cc0*/  WARPGROUP.ARRIVE ;  /* 0x00000000000079c5 */ /* 0x000fe20000000000 */
[----:B------:R-:W-:Y:S01]  /*1cd0*/  ULEA UR11, UR8, UR48, 0x7 ;  /* 0x00000030080b7291 */ /* 0x000fe2000f8e383f */
[----:B------:R-:W-:Y:S01]  /*1ce0*/  UMOV UR5, 0x40000040 ;  /* 0x4000004000057882 */ /* 0x000fe20000000000 */
[----:B------:R-:W-:-:S03]  /*1cf0*/  UMOV UR7, 0x40000040 ;  /* 0x4000004000077882 */ /* 0x000fc60000000000 */
[----:B------:R-:W-:Y:S02]  /*1d00*/  UMOV UR4, UR10 ;  /* 0x0000000a00047c82 */ /* 0x000fe40008000000 */
[----:B------:R-:W-:Y:S02]  /*1d10*/  UMOV UR6, UR11 ;  /* 0x0000000b00067c82 */ /* 0x000fe40008000000 */
[----:B------:R-:W-:Y:S01]  /*1d20*/  HGMMA.64x16x16.F32.BF16 R24, gdesc[UR4], R24, gsb0 ;  /* 0x00200000041879f0 */ /* 0x000fe20008001818 */
        /* <DEDUP_REMOVED lines=23> */
[----:B------:R-:W-:Y:S01]  /*1ea0*/  BPT.TRAP 0x1 ;  /* 0x000000040000795c */ /* 0x000fe20000300000 */
.L_x_27:
[----:B------:R-:W-:Y:S01]  /*1eb0*/  ULEA UR4, UR9, UR42, 0x3 ;  /* 0x0000002a09047291 */ /* 0x000fe2000f8e183f */
[----:B------:R-:W-:-:S03]  /*1ec0*/  ISETP.GT.U32.AND P1, PT, R16, 0x1, PT ;  /* 0x000000011000780c */ /* 0x000fc60003f24070 */
[----:B------:R-:W-:-:S04]  /*1ed0*/  UIADD3 UR4, UR4, 0xb0, URZ ;  /* 0x000000b004047890 */ /* 0x000fc8000fffe03f */
[----:B------:R-:W-:-:S09]  /*1ee0*/  UPRMT UR4, URZ, 0x654, UR4 ;  /* 0x000006543f047896 */ /* 0x000fd20008000004 */
[----:B------:R-:W-:Y:S01]  /*1ef0*/  SYNCS.ARRIVE.TRANS64.RED.A1T0 RZ, [UR4], RZ ;  /* 0x000000ffffff79a7 */ /* 0x000fe20008100404 */
[----:B------:R-:W-:Y:S05]  /*1f00*/  @P1 BRA `(.L_x_28) ;  /* 0x0000000000041947 */ /* 0x000fea0003800000 */
[----:B------:R-:W-:Y:S01]  /*1f10*/  BPT.TRAP 0x1 ;  /* 0x000000040000795c */ /* 0x000fe20000300000 */
.L_x_28:
[----:B------:R-:W-:Y:S01]  /*1f20*/  UIADD3 UR8, UR8, 0x1, URZ ;  /* 0x0000000108087890 */ /* 0x000fe2000fffe03f */
[C---:B------:R-:W-:Y:S01]  /*1f30*/  ISETP.GT.AND P1, PT, R0.reuse, 0x1, PT ;  /* 0x000000010000780c */ /* 0x040fe20003f24270 */
[----:B------:R-:W-:Y:S01]  /*1f40*/  UIADD3 UR9, UR9, 0x1, URZ ;  /* 0x0000000109097890 */ /* 0x000fe2000fffe03f */
[----:B------:R-:W-:Y:S01]  /*1f50*/  VIADD R0, R0, 0xffffffff ;  /* 0xffffffff00007836 */ /* 0x000fe20000000000 */
[----:B------:R-:W-:Y:S02]  /*1f60*/  UISETP.NE.AND UP0, UPT, UR8, 0x16, UPT ;  /* 0x000000160800788c */ /* 0x000fe4000bf05270 */
[----:B------:R-:W-:Y:S02]  /*1f70*/  UISETP.NE.AND UP1, UPT, UR9, 0x16, UPT ;  /* 0x000000160900788c */ /* 0x000fe4000bf25270 */
[----:B------:R-:W-:Y:S02]  /*1f80*/  USEL UR4, URZ, 0x1, UP0 ;  /* 0x000000013f047887 */ /* 0x000fe40008000000 */
[----:B------:R-:W-:-:S02]  /*1f90*/  USEL UR8, UR8, URZ, UP0 ;  /* 0x0000003f08087287 */ /* 0x000fc40008000000 */
[----:B------:R-:W-:Y:S02]  /*1fa0*/  USEL UR9, UR9, URZ, UP1 ;  /* 0x0000003f09097287 */ /* 0x000fe40008800000 */
[----:B------:R-:W-:Y:S01]  /*1fb0*/  LOP3.LUT R5, R5, UR4, RZ, 0x3c, !PT ;  /* 0x0000000405057c12 */ /* 0x000fe2000f8e3cff */
[----:B------:R-:W-:Y:S09]  /*1fc0*/  @P1 BRA `(.L_x_29) ;  /* 0xfffffffc00101947 */ /* 0x000ff2000383ffff */
.L_x_22:
[----:B------:R-:W3:Y:S01]  /*1fd0*/  LDC R0, c[0x0][0x28c] ;  /* 0x0000a300ff007b82 */ /* 0x000ee20000000800 */
[----:B01----:R-:W-:-:S04]  /*1fe0*/  IMAD.U32 R3, RZ, RZ, UR46 ;  /* 0x0000002eff037e24 */ /* 0x003fc8000f8e00ff */
[----:B------:R0:W-:Y:S01]  /*1ff0*/  SYNCS.ARRIVE.TRANS64.A1T0 RZ, [R3+UR43], RZ ;  /* 0x000000ff03ff79a7 */ /* 0x0001e2000810002b */
[----:B---3--:R-:W-:-:S13]  /*2000*/  ISETP.GE.AND P1, PT, R0, 0x1, PT ;  /* 0x000000010000780c */ /* 0x008fda0003f26270 */
[----:B0-----:R-:W-:Y:S05]  /*2010*/  @!P1 BRA `(.L_x_30) ;  /* 0x0000000000349947 */ /* 0x001fea0003800000 */
[----:B------:R-:W-:Y:S05]  /*2020*/  @!P0 BRA `(.L_x_31) ;  /* 0x0000000000048947 */ /* 0x000fea0003800000 */
[----:B------:R-:W-:Y:S01]  /*2030*/  BPT.TRAP 0x1 ;  /* 0x000000040000795c */ /* 0x000fe20000300000 */
.L_x_31:
[----:B------:R-:W-:Y:S01]  /*2040*/  UIADD3 UR6, UR44, UR38, URZ ;  /* 0x000000262c067290 */ /* 0x000fe2000fffe03f */
[----:B------:R-:W-:-:S03]  /*2050*/  ISETP.GT.U32.AND P0, PT, R16, 0x1, PT ;  /* 0x000000011000780c */ /* 0x000fc60003f04070 */
[----:B------:R-:W-:-:S04]  /*2060*/  UIMAD.WIDE.U32 UR4, UR6, -0x45d1745d, URZ ;  /* 0xba2e8ba3060478a5 */ /* 0x000fc8000f8e003f */
[----:B------:R-:W-:-:S04]  /*2070*/  USHF.R.U32.HI UR4, URZ, 0x4, UR5 ;  /* 0x000000043f047899 */ /* 0x000fc80008011605 */
[----:B------:R-:W-:-:S04]  /*2080*/  UIMAD UR6, UR4, -0x16, UR6 ;  /* 0xffffffea040678a4 */ /* 0x000fc8000f8e0206 */
[----:B------:R-:W-:-:S04]  /*2090*/  ULEA UR6, UR6, UR42, 0x3 ;  /* 0x0000002a06067291 */ /* 0x000fc8000f8e183f */
[----:B------:R-:W-:-:S04]  /*20a0*/  UIADD3 UR6, UR6, 0xb0, URZ ;  /* 0x000000b006067890 */ /* 0x000fc8000fffe03f */
[----:B------:R-:W-:-:S09]  /*20b0*/  UPRMT UR6, URZ, 0x654, UR6 ;  /* 0x000006543f067896 */ /* 0x000fd20008000006 */
[----:B------:R-:W-:Y:S01]  /*20c0*/  SYNCS.ARRIVE.TRANS64.RED.A1T0 RZ, [UR6], RZ ;  /* 0x000000ffffff79a7 */ /* 0x000fe20008100406 */
[----:B------:R-:W-:Y:S05]  /*20d0*/  @P0 BRA `(.L_x_30) ;  /* 0x0000000000040947 */ /* 0x000fea0003800000 */
[----:B------:R-:W-:Y:S01]  /*20e0*/  BPT.TRAP 0x1 ;  /* 0x000000040000795c */ /* 0x000fe20000300000 */
.L_x_30:
[----:B------:R-:W-:Y:S01]  /*20f0*/  SHF.L.U32 R0, R54, 0x1f, RZ ;  /* 0x0000001f36007819 */ /* 0x000fe200000006ff */
[----:B------:R-:W-:Y:S01]  /*2100*/  UIADD3 UR38, UR41, UR38, URZ ;  /* 0x0000002629267290 */ /* 0x000fe2000fffe03f */
[----:B------:R-:W0:Y:S01]  /*2110*/  LDC R8, c[0x0][0x288] ;  /* 0x0000a200ff087b82 */ /* 0x000e220000000800 */
[----:B------:R-:W-:Y:S01]  /*2120*/  UISETP.GE.U32.AND UP1, UPT, UR41, 0x16, UPT ;  /* 0x000000162900788c */ /* 0x000fe2000bf26070 */
[----:B------:R-:W-:Y:S01]  /*2130*/  IMAD.SHL.U32 R6, R35, 0x2, RZ ;  /* 0x0000000223067824 */ /* 0x000fe200078e00ff */
[----:B------:R-:W-:Y:S02]  /*2140*/  UISETP.GT.U32.AND UP0, UPT, UR38, 0x15, UPT ;  /* 0x000000152600788c */ /* 0x000fe4000bf04070 */
[----:B------:R-:W-:Y:S02]  /*2150*/  UIMAD.WIDE.U32 UR4, UR38, -0x45d1745d, URZ ;  /* 0xba2e8ba3260478a5 */ /* 0x000fe4000f8e003f */
[----:B------:R-:W-:Y:S01]  /*2160*/  UISETP.LT.U32.AND UP0, UPT, UR41, 0x16, UP0 ;  /* 0x000000162900788c */ /* 0x000fe20008701070 */
[----:B------:R-:W1:Y:S01]  /*2170*/  SYNCS.PHASECHK.TRANS64.TRYWAIT P0, [UR45+0x8], R0 ;  /* 0x00000800ff0075a7 */ /* 0x000e62000800016d */
[----:B------:R-:W-:Y:S01]  /*2180*/  USHF.R.U32.HI UR4, URZ, 0x4, UR5 ;  /* 0x000000043f047899 */ /* 0x000fe20008011605 */
[----:B------:R-:W-:Y:S01]  /*2190*/  SHF.R.S32.HI R7, RZ, 0x1f, R6 ;  /* 0x0000001fff077819 */ /* 0x000fe20000011406 */
[----:B------:R-:W-:-:S02]  /*21a0*/  USEL UR6, URZ, 0x1, !UP0 ;  /* 0x000000013f067887 */ /* 0x000fc4000c000000 */
[----:B------:R-:W-:Y:S02]  /*21b0*/  UIMAD UR38, UR4, -0x16, UR38 ;  /* 0xffffffea042678a4 */ /* 0x000fe4000f8e0226 */
[----:B------:R-:W-:-:S04]  /*21c0*/  ULOP3.LUT UR39, UR39, UR6, URZ, 0x3c, !UPT ;  /* 0x0000000627277292 */ /* 0x000fc8000f8e3c3f */
[----:B------:R-:W-:Y:S01]  /*21d0*/  @UP1 ULOP3.LUT UR39, UR39, 0x1, UR4, 0x78, !UPT ;  /* 0x0000000127271892 */ /* 0x000fe2000f8e7804 */
[----:B01----:R-:W-:Y:S11]  /*21e0*/  @!P0 BRA `(.L_x_32) ;  /* 0x0000002c00288947 */ /* 0x003ff60003800000 */
.L_x_92:
[----:B0-----:R-:W-:Y:S01]  /*21f0*/  IMAD.SHL.U32 R3, R32, 0x40, RZ ;  /* 0x0000004020037824 */ /* 0x001fe200078e00ff */
[----:B------:R-:W-:Y:S01]  /*2200*/  ULDC UR6, c[0x0][0x284] ;  /* 0x0000a10000067ab9 */ /* 0x000fe20000000800 */
[----:B------:R-:W-:Y:S01]  /*2210*/  IMAD.SHL.U32 R12, R22, 0x10, RZ ;  /* 0x00000010160c7824 */ /* 0x000fe200078e00ff */
[----:B------:R-:W-:Y:S01]  /*2220*/  SHF.R.S32.HI R11, RZ, 0x1f, R23 ;  /* 0x0000001fff0b7819 */ /* 0x000fe20000011417 */
[----:B------:R-:W-:Y:S01]  /*2230*/  ULDC.64 UR4, c[0x0][0x5d0] ;  /* 0x0001740000047ab9 */ /* 0x000fe20000000a00 */
[----:B------:R-:W-:Y:S01]  /*2240*/  ISETP.GE.AND P0, PT, R3, UR6, PT ;  /* 0x0000000603007c0c */ /* 0x000fe2000bf06270 */
[----:B------:R-:W-:Y:S01]  /*2250*/  IMAD.WIDE.U32 R4, R23, UR4, R6 ;  /* 0x0000000417047c25 */ /* 0x000fe2000f8e0006 */
[----:B------:R-:W-:Y:S02]  /*2260*/  SHF.R.S32.HI R13, RZ, 0x1f, R12 ;  /* 0x0000001fff0d7819 */ /* 0x000fe4000001140c */
[C---:B------:R-:W-:Y:S01]  /*2270*/  ISETP.GE.OR P0, PT, R12.reuse, R8, P0 ;  /* 0x000000080c00720c */ /* 0x040fe20000706670 */
[----:B------:R-:W-:Y:S01]  /*2280*/  IMAD R0, R11, UR4, RZ ;  /* 0x000000040b007c24 */ /* 0x000fe2000f8e02ff */
[----:B------:R-:W-:-:S03]  /*2290*/  IADD3 R4, P1, R12, R4, RZ ;  /* 0x000000040c047210 */ /* 0x000fc60007f3e0ff */
[----:B------:R-:W-:-:S05]  /*22a0*/  IMAD R9, R23, UR5, R0 ;  /* 0x0000000517097c24 */ /* 0x000fca000f8e0200 */
[----:B------:R-:W-:-:S03]  /*22b0*/  IADD3.X R5, R13, R5, R9, P1, !PT ;  /* 0x000000050d057210 */ /* 0x000fc60000ffe409 */
[----:B------:R-:W-:Y:S05]  /*22c0*/  @P0 BRA `(.L_x_33) ;  /* 0x0000000800740947 */ /* 0x000fea0003800000 */
[----:B------:R-:W0:Y:S01]  /*22d0*/  LDC.64 R44, c[0x0][0x5c8] ;  /* 0x00017200ff2c7b82 */ /* 0x000e220000000a00 */
[----:B-----5:R-:W-:Y:S01]  /*22e0*/  FSETP.NEU.AND P0, PT, R34, RZ, PT ;  /* 0x000000ff2200720b */ /* 0x020fe20003f0d000 */
[----:B------:R-:W-:Y:S01]  /*22f0*/  IMAD.WIDE R40, R32, 0x40, R36 ;  /* 0x0000004020287825 */ /* 0x000fe200078e0224 */
[----:B------:R-:W-:Y:S03]  /*2300*/  BSSY B0, `(.L_x_33) ;  /* 0x0000099000007945 */ /* 0x000fe60003800000 */
[----:B------:R-:W-:Y:S02]  /*2310*/  IMAD R9, R35, -0x2, R8 ;  /* 0xfffffffe23097824 */ /* 0x000fe400078e0208 */
[----:B------:R-:W-:Y:S02]  /*2320*/  IMAD.IADD R22, R38, 0x1, -R3 ;  /* 0x0000000126167824 */ /* 0x000fe400078e0a03 */
[----:B------:R-:W-:-:S02]  /*2330*/  IMAD.IADD R32, R9, 0x1, -R12 ;  /* 0x0000000109207824 */ /* 0x000fc400078e0a0c */
[-C--:B0-----:R-:W-:Y:S02]  /*2340*/  IMAD R0, R41, R44.reuse, RZ ;  /* 0x0000002c29007224 */ /* 0x081fe400078e02ff */
[----:B------:R-:W-:-:S04]  /*2350*/  IMAD.WIDE.U32 R42, R40, R44, R4 ;  /* 0x0000002c282a7225 */ /* 0x000fc800078e0004 */
[----:B------:R-:W-:-:S04]  /*2360*/  IMAD R5, R40, R45, R0 ;  /* 0x0000002d28057224 */ /* 0x000fc800078e0200 */
[----:B------:R-:W-:Y:S01]  /*2370*/  IMAD.IADD R53, R43, 0x1, R5 ;  /* 0x000000012b357824 */ /* 0x000fe200078e0205 */
[----:B------:R-:W-:Y:S06]  /*2380*/  @!P0 BRA `(.L_x_34) ;  /* 0x0000000400b08947 */ /* 0x000fec0003800000 */
[----:B------:R-:W0:Y:S01]  /*2390*/  LDC.64 R46, c[0x0][0x5b8] ;  /* 0x00016e00ff2e7b82 */ /* 0x000e220000000a00 */
[----:B------:R-:W-:-:S07]  /*23a0*/  ULDC.64 UR4, c[0x0][0x5c0] ;  /* 0x0001700000047ab9 */ /* 0x000fce0000000a00 */
[----:B------:R-:W1:Y:S08]  /*23b0*/  LDC.64 R48, c[0x0][0x5b0] ;  /* 0x00016c00ff307b82 */ /* 0x000e700000000a00 */
[----:B------:R-:W3:Y:S01]  /*23c0*/  LDC.64 R50, c[0x0][0x5a8] ;  /* 0x00016a00ff327b82 */ /* 0x000ee20000000a00 */
[-C--:B0-----:R-:W-:Y:S02]  /*23d0*/  IMAD R0, R11, R46.reuse, RZ ;  /* 0x0000002e0b007224 */ /* 0x081fe400078e02ff */
[----:B------:R-:W-:-:S04]  /*23e0*/  IMAD.WIDE.U32 R4, R23, R46, R6 ;  /* 0x0000002e17047225 */ /* 0x000fc800078e0006 */
[----:B------:R-:W-:Y:S01]  /*23f0*/  IMAD R39, R23, R47, R0 ;  /* 0x0000002f17277224 */ /* 0x000fe200078e0200 */
[----:B------:R-:W-:Y:S01]  /*2400*/  IADD3 R8, P0, R12, R4, RZ ;  /* 0x000000040c087210 */ /* 0x000fe20007f1e0ff */
[----:B-1----:R-:W-:-:S03]  /*2410*/  IMAD R0, R41, R48, RZ ;  /* 0x0000003029007224 */ /* 0x002fc600078e02ff */
[----:B------:R-:W-:Y:S01]  /*2420*/  IADD3.X R9, R13, R5, R39, P0, !PT ;  /* 0x000000050d097210 */ /* 0x000fe200007fe427 */
[----:B------:R-:W-:Y:S01]  /*2430*/  IMAD R41, R40, R49, R0 ;  /* 0x0000003128297224 */ /* 0x000fe200078e0200 */
[----:B------:R-:W-:Y:S01]  /*2440*/  ISETP.GT.AND P0, PT, R32, RZ, PT ;  /* 0x000000ff2000720c */ /* 0x000fe20003f04270 */
[----:B------:R-:W-:-:S03]  /*2450*/  IMAD.WIDE.U32 R4, R40, R48, R8 ;  /* 0x0000003028047225 */ /* 0x000fc600078e0008 */
[----:B------:R-:W-:Y:S01]  /*2460*/  ISETP.GT.AND P2, PT, R22, RZ, P0 ;  /* 0x000000ff1600720c */ /* 0x000fe20000744270 */
[----:B------:R-:W-:Y:S01]  /*2470*/  IMAD.IADD R0, R5, 0x1, R41 ;  /* 0x0000000105007824 */ /* 0x000fe200078e0229 */
[----:B---3--:R-:W-:-:S04]  /*2480*/  LEA R10, P1, R4, R50, 0x2 ;  /* 0x00000032040a7211 */ /* 0x008fc800078210ff */
[----:B------:R-:W-:-:S07]  /*2490*/  LEA.HI.X R11, R4, R51, R0, 0x2, P1 ;  /* 0x00000033040b7211 */ /* 0x000fce00008f1400 */
[----:B------:R0:W3:Y:S01]  /*24a0*/  @P2 LDG.E.LTC128B R3, desc[UR50][R10.64] ;  /* 0x000000320a032981 */ /* 0x0000e2000c1e1920 */
[----:B------:R-:W-:Y:S01]  /*24b0*/  IMAD.WIDE.U32 R4, R40, R48, R12 ;  /* 0x0000003028047225 */ /* 0x000fe200078e000c */
[----:B------:R-:W-:Y:S01]  /*24c0*/  SHF.L.U64.HI R21, R48, 0x3, R49 ;  /* 0x0000000330157819 */ /* 0x000fe20000010231 */
[----:B------:R-:W-:Y:S01]  /*24d0*/  BSSY B1, `(.L_x_35) ;  /* 0x0000017000017945 */ /* 0x000fe20003800000 */
[----:B------:R-:W-:Y:S01]  /*24e0*/  ISETP.GT.AND P0, PT, R22, 0x8, P0 ;  /* 0x000000081600780c */ /* 0x000fe20000704270 */
[----:B------:R-:W-:Y:S01]  /*24f0*/  IMAD.SHL.U32 R20, R48, 0x8, RZ ;  /* 0x0000000830147824 */ /* 0x000fe200078e00ff */
[----:B------:R-:W-:-:S03]  /*2500*/  IADD3 R14, P1, R6, R4, RZ ;  /* 0x00000004060e7210 */ /* 0x000fc60007f3e0ff */
[----:B------:R-:W-:Y:S01]  /*2510*/  IMAD.WIDE.U32 R20, R40, R48, R20 ;  /* 0x0000003028147225 */ /* 0x000fe200078e0014 */
[----:B------:R-:W-:Y:S02]  /*2520*/  IADD3.X R15, R7, R41, R5, P1, !PT ;  /* 0x00000029070f7210 */ /* 0x000fe40000ffe405 */
[----:B------:R-:W-:Y:S01]  /*2530*/  LEA R4, P1, R42, UR4, 0x2 ;  /* 0x000000042a047c11 */ /* 0x000fe2000f8210ff */
[----:B------:R-:W-:Y:S01]  /*2540*/  IMAD.IADD R41, R41, 0x1, R21 ;  /* 0x0000000129297824 */ /* 0x000fe200078e0215 */
[----:B0-----:R-:W-:Y:S01]  /*2550*/  IADD3 R10, P3, R8, R20, RZ ;  /* 0x00000014080a7210 */ /* 0x001fe20007f7e0ff */
[----:B------:R-:W-:Y:S01]  /*2560*/  IMAD.WIDE.U32 R14, R23, R46, R14 ;  /* 0x0000002e170e7225 */ /* 0x000fe200078e000e */
[----:B------:R-:W-:-:S03]  /*2570*/  LEA.HI.X R5, R42, UR5, R53, 0x2, P1 ;  /* 0x000000052a057c11 */ /* 0x000fc600088f1435 */
[----:B------:R-:W-:Y:S01]  /*2580*/  IMAD.IADD R0, R39, 0x1, R15 ;  /* 0x0000000127007824 */ /* 0x000fe200078e020f */
[----:B------:R-:W-:-:S04]  /*2590*/  LEA R42, P1, R14, R50, 0x2 ;  /* 0x000000320e2a7211 */ /* 0x000fc800078210ff */
[----:B------:R-:W-:Y:S02]  /*25a0*/  LEA.HI.X R43, R14, R51, R0, 0x2, P1 ;  /* 0x000000330e2b7211 */ /* 0x000fe400008f1400 */
[----:B------:R-:W-:-:S04]  /*25b0*/  ISETP.GT.AND P1, PT, R32, 0x1, PT ;  /* 0x000000012000780c */ /* 0x000fc80003f24270 */
[----:B------:R-:W-:Y:S01]  /*25c0*/  ISETP.GT.AND P4, PT, R22, RZ, P1 ;  /* 0x000000ff1600720c */ /* 0x000fe20000f84270 */
[----:B---3--:R-:W-:-:S04]  /*25d0*/  FMUL R11, R3, R34 ;  /* 0x00000022030b7220 */ /* 0x008fc80000400000 */
[----:B------:R-:W-:Y:S01]  /*25e0*/  FFMA R15, R24, R33, R11 ;  /* 0x00000021180f7223 */ /* 0x000fe2000000000b */
[----:B------:R-:W-:-:S04]  /*25f0*/  IMAD.X R11, R41, 0x1, R9, P3 ;  /* 0x00000001290b7824 */ /* 0x000fc800018e0609 */
[----:B------:R0:W-:Y:S01]  /*2600*/  @P2 STG.E desc[UR50][R4.64], R15 ;  /* 0x0000000f04002986 */ /* 0x0001e2000c101932 */
[----:B------:R-:W-:Y:S02]  /*2610*/  LEA R8, P2, R10, R50, 0x2 ;  /* 0x000000320a087211 */ /* 0x000fe400078410ff */
[----:B------:R-:W-:Y:S11]  /*2620*/  @!P4 BRA `(.L_x_36) ;  /* 0x000000000004c947 */ /* 0x000ff60003800000 */
[----:B------:R1:W5:Y:S02]  /*2630*/  LDG.E.LTC128B R3, desc[UR50][R42.64+0x4] ;  /* 0x000004322a037981 */ /* 0x000364000c1e1920 */
.L_x_36:
[----:B------:R-:W-:Y:S05]  /*2640*/  BSYNC B1 ;  /* 0x0000000000017941 */ /* 0x000fea0003800000 */
.L_x_35:
[----:B-----5:R-:W-:Y:S01]  /*2650*/  FMUL R0, R3, R34 ;  /* 0x0000002203007220 */ /* 0x020fe20000400000 */
[----:B0-----:R-:W-:Y:S01]  /*2660*/  IMAD.MOV.U32 R15, RZ, RZ, R3 ;  /* 0x000000ffff0f7224 */ /* 0x001fe200078e0003 */
[----:B------:R-:W-:Y:S02]  /*2670*/  LEA.HI.X R9, R10, R51, R11, 0x2, P2 ;  /* 0x000000330a097211 */ /* 0x000fe400010f140b */
[----:B------:R-:W-:-:S05]  /*2680*/  FFMA R25, R25, R33, R0 ;  /* 0x0000002119197223 */ /* 0x000fca0000000000 */
[----:B------:R0:W-:Y:S04]  /*2690*/  @P4 STG.E desc[UR50][R4.64+0x4], R25 ;  /* 0x0000041904004986 */ /* 0x0001e8000c101932 */
[----:B------:R-:W3:Y:S01]  /*26a0*/  @P0 LDG.E.LTC128B R15, desc[UR50][R8.64] ;  /* 0x00000032080f0981 */ /* 0x000ee2000c1e1920 */
[----:B------:R-:W-:Y:S01]  /*26b0*/  IADD3 R10, P2, P3, R6, R20, R12 ;  /* 0x00000014060a7210 */ /* 0x000fe20007b5e00c */
[----:B------:R-:W-:Y:S01]  /*26c0*/  BSSY B1, `(.L_x_37) ;  /* 0x0000010000017945 */ /* 0x000fe20003800000 */
[----:B------:R-:W-:Y:S02]  /*26d0*/  ISETP.GT.AND P1, PT, R22, 0x8, P1 ;  /* 0x000000081600780c */ /* 0x000fe40000f24270 */
[----:B------:R-:W-:Y:S02]  /*26e0*/  IADD3.X R11, R7, R41, R13, P2, P3 ;  /* 0x00000029070b7210 */ /* 0x000fe400017e640d */
[----:B------:R-:W-:-:S02]  /*26f0*/  SHF.L.U64.HI R7, R44, 0x5, R45 ;  /* 0x000000052c077819 */ /* 0x000fc4000001022d */
[----:B------:R-:W-:Y:S01]  /*2700*/  LEA R6, P3, R44, R4, 0x5 ;  /* 0x000000042c067211 */ /* 0x000fe200078628ff */
[----:B------:R-:W-:Y:S01]  /*2710*/  IMAD.WIDE.U32 R10, R23, R46, R10 ;  /* 0x0000002e170a7225 */ /* 0x000fe200078e000a */
[----:B------:R-:W-:-:S03]  /*2720*/  ISETP.GT.AND P2, PT, R32, 0x8, PT ;  /* 0x000000082000780c */ /* 0x000fc60003f44270 */
[----:B------:R-:W-:Y:S01]  /*2730*/  IMAD.X R7, R7, 0x1, R5, P3 ;  /* 0x0000000107077824 */ /* 0x000fe200018e0605 */
[----:B------:R-:W-:Y:S01]  /*2740*/  LEA R12, P4, R10, R50, 0x2 ;  /* 0x000000320a0c7211 */ /* 0x000fe200078810ff */
[----:B------:R-:W-:-:S05]  /*2750*/  IMAD.IADD R0, R39, 0x1, R11 ;  /* 0x0000000127007824 */ /* 0x000fca00078e020b */
[----:B------:R-:W-:Y:S01]  /*2760*/  LEA.HI.X R13, R10, R51, R0, 0x2, P4 ;  /* 0x000000330a0d7211 */ /* 0x000fe200020f1400 */
[----:B---3--:R-:W-:-:S04]  /*2770*/  FMUL R3, R15, R34 ;  /* 0x000000220f037220 */ /* 0x008fc80000400000 */
[----:B------:R-:W-:-:S05]  /*2780*/  FFMA R3, R26, R33, R3 ;  /* 0x000000211a037223 */ /* 0x000fca0000000003 */
[----:B------:R0:W-:Y:S01]  /*2790*/  @P0 STG.E desc[UR50][R6.64], R3 ;  /* 0x0000000306000986 */ /* 0x0001e2000c101932 */
[----:B------:R-:W-:Y:S05]  /*27a0*/  @!P1 BRA `(.L_x_38) ;  /* 0x0000000000049947 */ /* 0x000fea0003800000 */
[----:B------:R3:W5:Y:S02]  /*27b0*/  LDG.E.LTC128B R15, desc[UR50][R12.64+0x4] ;  /* 0x000004320c0f7981 */ /* 0x000764000c1e1920 */
.L_x_38:
[----:B------:R-:W-:Y:S05]  /*27c0*/  BSYNC B1 ;  /* 0x0000000000017941 */ /* 0x000fea0003800000 */
.L_x_37:
[----:B-----5:R-:W-:Y:S01]  /*27d0*/  FMUL R0, R15, R34 ;  /* 0x000000220f007220 */ /* 0x020fe20000400000 */
[----:B------:R-:W-:Y:S01]  /*27e0*/  ISETP.GT.AND P3, PT, R22, RZ, P2 ;  /* 0x000000ff1600720c */ /* 0x000fe20001764270 */
[----:B------:R-:W-:Y:S01]  /*27f0*/  BSSY B1, `(.L_x_39) ;  /* 0x0000006000017945 */ /* 0x000fe20003800000 */
[----:B------:R-:W-:Y:S01]  /*2800*/  ISETP.GT.AND P0, PT, R32, 0x9, PT ;  /* 0x000000092000780c */ /* 0x000fe20003f04270 */
[----:B------:R-:W-:-:S05]  /*2810*/  FFMA R27, R27, R33, R0 ;  /* 0x000000211b1b7223 */ /* 0x000fca0000000000 */
[----:B------:R4:W-:Y:S05]  /*2820*/  @P1 STG.E desc[UR50][R6.64+0x4], R27 ;  /* 0x0000041b06001986 */ /* 0x0009ea000c101932 */
[----:B------:R-:W-:Y:S05]  /*2830*/  @!P3 BRA `(.L_x_40) ;  /* 0x000000000004b947 */ /* 0x000fea0003800000 */
[----:B------:R0:W5:Y:S02]  /*2840*/  LDG.E.LTC128B R15, desc[UR50][R42.64+0x20] ;  /* 0x000020322a0f7981 */ /* 0x000164000c1e1920 */
.L_x_40:
[----:B------:R-:W-:Y:S05]  /*2850*/  BSYNC B1 ;  /* 0x0000000000017941 */ /* 0x000fea0003800000 */
.L_x_39:
[----:B0----5:R-:W-:Y:S01]  /*2860*/  FMUL R3, R15, R34 ;  /* 0x000000220f037220 */ /* 0x021fe20000400000 */
[----:B------:R-:W-:Y:S01]  /*2870*/  ISETP.GT.AND P1, PT, R22, RZ, P0 ;  /* 0x000000ff1600720c */ /* 0x000fe20000724270 */
[----:B------:R-:W-:Y:S02]  /*2880*/  BSSY B1, `(.L_x_41) ;  /* 0x0000005000017945 */ /* 0x000fe40003800000 */
[----:B------:R-:W-:-:S05]  /*2890*/  FFMA R3, R28, R33, R3 ;  /* 0x000000211c037223 */ /* 0x000fca0000000003 */
[----:B------:R0:W-:Y:S05]  /*28a0*/  @P3 STG.E desc[UR50][R4.64+0x20], R3 ;  /* 0x0000200304003986 */ /* 0x0001ea000c101932 */
[----:B------:R-:W-:Y:S05]  /*28b0*/  @!P1 BRA `(.L_x_42) ;  /* 0x0000000000049947 */ /* 0x000fea0003800000 */
[----:B------:R0:W5:Y:S02]  /*28c0*/  LDG.E.LTC128B R15, desc[UR50][R42.64+0x24] ;  /* 0x000024322a0f7981 */ /* 0x000164000c1e1920 */
.L_x_42:
[----:B------:R-:W-:Y:S05]  /*28d0*/  BSYNC B1 ;  /* 0x0000000000017941 */ /* 0x000fea0003800000 */
.L_x_41:
[----:B-----5:R-:W-:Y:S01]  /*28e0*/  FMUL R0, R15, R34 ;  /* 0x000000220f007220 */ /* 0x020fe20000400000 */
[----:B------:R-:W-:Y:S01]  /*28f0*/  ISETP.GT.AND P2, PT, R22, 0x8, P2 ;  /* 0x000000081600780c */ /* 0x000fe20001744270 */
[----:B------:R-:W-:Y:S02]  /*2900*/  BSSY B1, `(.L_x_43) ;  /* 0x0000005000017945 */ /* 0x000fe40003800000 */
[----:B------:R-:W-:-:S05]  /*2910*/  FFMA R29, R29, R33, R0 ;  /* 0x000000211d1d7223 */ /* 0x000fca0000000000 */
[----:B------:R0:W-:Y:S05]  /*2920*/  @P1 STG.E desc[UR50][R4.64+0x24], R29 ;  /* 0x0000241d04001986 */ /* 0x0001ea000c101932 */
[----:B------:R-:W-:Y:S05]  /*2930*/  @!P2 BRA `(.L_x_44) ;  /* 0x000000000004a947 */ /* 0x000fea0003800000 */
[----:B------:R0:W5:Y:S02]  /*2940*/  LDG.E.LTC128B R15, desc[UR50][R12.64+0x20] ;  /* 0x000020320c0f7981 */ /* 0x000164000c1e1920 */
.L_x_44:
[----:B------:R-:W-:Y:S05]  /*2950*/  BSYNC B1 ;  /* 0x0000000000017941 */ /* 0x000fea0003800000 */
.L_x_43:
[----:B0----5:R-:W-:Y:S01]  /*2960*/  FMUL R3, R15, R34 ;  /* 0x000000220f037220 */ /* 0x021fe20000400000 */
[----:B------:R-:W-:Y:S01]  /*2970*/  @P2 IMAD.MOV.U32 R4, RZ, RZ, R6 ;  /* 0x000000ffff042224 */ /* 0x000fe200078e0006 */
[----:B------:R-:W-:Y:S01]  /*2980*/  ISETP.GT.AND P0, PT, R22, 0x8, P0 ;  /* 0x000000081600780c */ /* 0x000fe20000704270 */
[----:B------:R-:W-:Y:S02]  /*2990*/  @P2 IMAD.MOV.U32 R5, RZ, RZ, R7 ;  /* 0x000000ffff052224 */ /* 0x000fe400078e0007 */
[----:B------:R-:W-:Y:S01]  /*29a0*/  FFMA R3, R30, R33, R3 ;  /* 0x000000211e037223 */ /* 0x000fe20000000003 */
[----:B------:R-:W-:Y:S04]  /*29b0*/  BSSY B1, `(.L_x_45) ;  /* 0x0000004000017945 */ /* 0x000fe80003800000 */
[----:B------:R0:W-:Y:S05]  /*29c0*/  @P2 STG.E desc[UR50][R4.64+0x20], R3 ;  /* 0x0000200304002986 */ /* 0x0001ea000c101932 */
[----:B------:R-:W-:Y:S05]  /*29d0*/  @!P0 BRA `(.L_x_46) ;  /* 0x0000000000048947 */ /* 0x000fea0003800000 */
[----:B------:R0:W5:Y:S02]  /*29e0*/  LDG.E.LTC128B R15, desc[UR50][R12.64+0x24] ;  /* 0x000024320c0f7981 */ /* 0x000164000c1e1920 */
.L_x_46:
[----:B------:R-:W-:Y:S05]  /*29f0*/  BSYNC B1 ;  /* 0x0000000000017941 */ /* 0x000fea0003800000 */
.L_x_45:
[----:B-----5:R-:W-:-:S04]  /*2a00*/  FMUL R0, R15, R34 ;  /* 0x000000220f007220 */ /* 0x020fc80000400000 */
[----:B------:R-:W-:Y:S01]  /*2a10*/  FFMA R31, R31, R33, R0 ;  /* 0x000000211f1f7223 */ /* 0x000fe20000000000 */
[----:B------:R-:W-:Y:S06]  /*2a20*/  @!P0 BRA `(.L_x_47) ;  /* 0x0000000000988947 */ /* 0x000fec0003800000 */
[----:B------:R0:W-:Y:S01]  /*2a30*/  STG.E desc[UR50][R6.64+0x24], R31 ;  /* 0x0000241f06007986 */ /* 0x0001e2000c101932 */
[----:B------:R-:W-:Y:S05]  /*2a40*/  BRA `(.L_x_47) ;  /* 0x0000000000907947 */ /* 0x000fea0003800000 */
.L_x_34:
[C---:B------:R-:W-:Y:S01]  /*2a50*/  ISETP.GT.AND P0, PT, R32.reuse, RZ, PT ;  /* 0x000000ff2000720c */ /* 0x040fe20003f04270 */
[----:B------:R-:W-:Y:S01]  /*2a60*/  ULDC.64 UR4, c[0x0][0x5c0] ;  /* 0x0001700000047ab9 */ /* 0x000fe20000000a00 */
[----:B------:R-:W-:Y:S01]  /*2a70*/  ISETP.GT.AND P2, PT, R32, 0x1, PT ;  /* 0x000000012000780c */ /* 0x000fe20003f44270 */
[-C--:B------:R-:W-:Y:S01]  /*2a80*/  FMUL R3, R24, R33.reuse ;  /* 0x0000002118037220 */ /* 0x080fe20000400000 */
[C---:B------:R-:W-:Y:S01]  /*2a90*/  ISETP.GT.AND P4, PT, R22.reuse, RZ, P0 ;  /* 0x000000ff1600720c */ /* 0x040fe20000784270 */
[-C--:B------:R-:W-:Y:S01]  /*2aa0*/  FMUL R25, R25, R33.reuse ;  /* 0x0000002119197220 */ /* 0x080fe20000400000 */
[----:B------:R-:W-:Y:S01]  /*2ab0*/  ISETP.GT.AND P5, PT, R22, RZ, P2 ;  /* 0x000000ff1600720c */ /* 0x000fe200017a4270 */
[-C--:B------:R-:W-:Y:S01]  /*2ac0*/  FMUL R27, R27, R33.reuse ;  /* 0x000000211b1b7220 */ /* 0x080fe20000400000 */
[----:B------:R-:W-:Y:S01]  /*2ad0*/  LEA R4, P1, R42, UR4, 0x2 ;  /* 0x000000042a047c11 */ /* 0x000fe2000f8210ff */
[-C--:B------:R-:W-:Y:S01]  /*2ae0*/  FMUL R9, R28, R33.reuse ;  /* 0x000000211c097220 */ /* 0x080fe20000400000 */
[----:B------:R-:W-:Y:S01]  /*2af0*/  SHF.L.U64.HI R45, R44, 0x5, R45 ;  /* 0x000000052c2d7819 */ /* 0x000fe2000001022d */
[-C--:B------:R-:W-:Y:S01]  /*2b00*/  FMUL R29, R29, R33.reuse ;  /* 0x000000211d1d7220 */ /* 0x080fe20000400000 */
[----:B------:R-:W-:Y:S01]  /*2b10*/  LEA.HI.X R5, R42, UR5, R53, 0x2, P1 ;  /* 0x000000052a057c11 */ /* 0x000fe200088f1435 */
[-C--:B------:R-:W-:Y:S01]  /*2b20*/  FMUL R11, R30, R33.reuse ;  /* 0x000000211e0b7220 */ /* 0x080fe20000400000 */
[C---:B------:R-:W-:Y:S01]  /*2b30*/  ISETP.GT.AND P3, PT, R32.reuse, 0x8, PT ;  /* 0x000000082000780c */ /* 0x040fe20003f64270 */
[----:B------:R-:W-:Y:S01]  /*2b40*/  FMUL R31, R31, R33 ;  /* 0x000000211f1f7220 */ /* 0x000fe20000400000 */
[----:B------:R-:W-:Y:S01]  /*2b50*/  ISETP.GT.AND P1, PT, R32, 0x9, PT ;  /* 0x000000092000780c */ /* 0x000fe20003f24270 */
[----:B------:R0:W-:Y:S01]  /*2b60*/  @P4 STG.E desc[UR50][R4.64], R3 ;  /* 0x0000000304004986 */ /* 0x0001e2000c101932 */
[----:B------:R-:W-:-:S02]  /*2b70*/  ISETP.GT.AND P0, PT, R22, 0x8, P0 ;  /* 0x000000081600780c */ /* 0x000fc40000704270 */
[----:B------:R-:W-:Y:S01]  /*2b80*/  ISETP.GT.AND P2, PT, R22, 0x8, P2 ;  /* 0x000000081600780c */ /* 0x000fe20001744270 */
[----:B------:R-:W-:Y:S01]  /*2b90*/  @P5 STG.E desc[UR50][R4.64+0x4], R25 ;  /* 0x0000041904005986 */ /* 0x000fe2000c101932 */
[----:B------:R-:W-:Y:S02]  /*2ba0*/  LEA R6, P5, R44, R4, 0x5 ;  /* 0x000000042c067211 */ /* 0x000fe400078a28ff */
[C---:B------:R-:W-:Y:S02]  /*2bb0*/  ISETP.GT.AND P4, PT, R22.reuse, RZ, P3 ;  /* 0x000000ff1600720c */ /* 0x040fe40001f84270 */
[C---:B------:R-:W-:Y:S01]  /*2bc0*/  ISETP.GT.AND P3, PT, R22.reuse, 0x8, P3 ;  /* 0x000000081600780c */ /* 0x040fe20001f64270 */
[----:B------:R-:W-:Y:S01]  /*2bd0*/  IMAD.X R7, R45, 0x1, R5, P5 ;  /* 0x000000012d077824 */ /* 0x000fe200028e0605 */
[----:B------:R-:W-:Y:S01]  /*2be0*/  ISETP.GT.AND P5, PT, R22, RZ, P1 ;  /* 0x000000ff1600720c */ /* 0x000fe20000fa4270 */
[----:B0-----:R-:W-:Y:S01]  /*2bf0*/  FMUL R3, R26, R33 ;  /* 0x000000211a037220 */ /* 0x001fe20000400000 */
[----:B------:R-:W-:-:S04]  /*2c00*/  ISETP.GT.AND P1, PT, R22, 0x8, P1 ;  /* 0x000000081600780c */ /* 0x000fc80000f24270 */
[----:B------:R-:W-:Y:S04]  /*2c10*/  @P0 STG.E desc[UR50][R6.64], R3 ;  /* 0x0000000306000986 */ /* 0x000fe8000c101932 */
[----:B------:R-:W-:Y:S04]  /*2c20*/  @P2 STG.E desc[UR50][R6.64+0x4], R27 ;  /* 0x0000041b06002986 */ /* 0x000fe8000c101932 */
[----:B------:R-:W-:Y:S04]  /*2c30*/  @P4 STG.E desc[UR50][R4.64+0x20], R9 ;  /* 0x0000200904004986 */ /* 0x000fe8000c101932 */
[----:B------:R0:W-:Y:S02]  /*2c40*/  @P5 STG.E desc[UR50][R4.64+0x24], R29 ;  /* 0x0000241d04005986 */ /* 0x0001e4000c101932 */
[----:B0-----:R-:W-:-:S02]  /*2c50*/  @P3 IMAD.MOV.U32 R4, RZ, RZ, R6 ;  /* 0x000000ffff043224 */ /* 0x001fc400078e0006 */
[----:B------:R-:W-:-:S05]  /*2c60*/  @P3 IMAD.MOV.U32 R5, RZ, RZ, R7 ;  /* 0x000000ffff053224 */ /* 0x000fca00078e0007 */
[----:B------:R0:W-:Y:S04]  /*2c70*/  @P3 STG.E desc[UR50][R4.64+0x20], R11 ;  /* 0x0000200b04003986 */ /* 0x0001e8000c101932 */
[----:B------:R0:W-:Y:S02]  /*2c80*/  @P1 STG.E desc[UR50][R6.64+0x24], R31 ;  /* 0x0000241f06001986 */ /* 0x0001e4000c101932 */
.L_x_47:
[----:B------:R-:W-:Y:S05]  /*2c90*/  BSYNC B0 ;  /* 0x0000000000007941 */ /* 0x000fea0003800000 */
.L_x_33:
[----:B------:R-:W-:Y:S01]  /*2ca0*/  IMAD.U32 R0, RZ, RZ, UR47 ;  /* 0x0000002fff007e24 */ /* 0x000fe2000f8e00ff */
[----:B------:R-:W-:Y:S01]  /*2cb0*/  ULDC.64 UR4, c[0x0][0x650] ;  /* 0x0001940000047ab9 */ /* 0x000fe20000000a00 */
[C---:B0-2---:R-:W-:Y:S02]  /*2cc0*/  IMAD.WIDE.U32 R4, R2.reuse, UR36, RZ ;  /* 0x0000002402047c25 */ /* 0x045fe4000f8e00ff */
[----:B------:R0:W-:Y:S02]  /*2cd0*/  SYNCS.ARRIVE.TRANS64.A1T0 RZ, [R0+UR43], RZ ;  /* 0x000000ff00ff79a7 */ /* 0x0001e4000810002b */
[----:B------:R-:W-:Y:S01]  /*2ce0*/  IMAD R3, R2, UR37, RZ ;  /* 0x0000002502037c24 */ /* 0x000fe2000f8e02ff */
[----:B------:R-:W-:Y:S01]  /*2cf0*/  LEA R18, P0, R4, R18, 0x1 ;  /* 0x0000001204127211 */ /* 0x000fe200078008ff */
[----:B------:R-:W-:Y:S02]  /*2d00*/  IMAD.MOV.U32 R32, RZ, RZ, -0x1 ;  /* 0xffffffffff207424 */ /* 0x000fe400078e00ff */
[----:B------:R-:W-:-:S02]  /*2d10*/  IMAD.MOV.U32 R22, RZ, RZ, -0x1 ;  /* 0xffffffffff167424 */ /* 0x000fc400078e00ff */
[----:B0-----:R-:W-:Y:S02]  /*2d20*/  IMAD.IADD R0, R3, 0x1, R5 ;  /* 0x0000000103007824 */ /* 0x001fe400078e0205 */
[----:B------:R-:W-:-:S03]  /*2d30*/  IMAD.MOV.U32 R23, RZ, RZ, -0x1 ;  /* 0xffffffffff177424 */ /* 0x000fc600078e00ff */
[--C-:B------:R-:W-:Y:S02]  /*2d40*/  LEA.HI.X R17, R4, R17, R0.reuse, 0x1, P0 ;  /* 0x0000001104117211 */ /* 0x100fe400000f0c00 */
[----:B------:R-:W-:Y:S02]  /*2d50*/  ISETP.GE.U32.AND P0, PT, R18, UR4, PT ;  /* 0x0000000412007c0c */ /* 0x000fe4000bf06070 */
[----:B------:R-:W-:Y:S02]  /*2d60*/  PRMT R0, RZ, 0x7610, R0 ;  /* 0x00007610ff007816 */ /* 0x000fe40000000000 */
[----:B------:R-:W-:-:S13]  /*2d70*/  ISETP.GE.U32.AND.EX P0, PT, R17, UR5, PT, P0 ;  /* 0x0000000511007c0c */ /* 0x000fda000bf06100 */
[----:B------:R-:W-:Y:S05]  /*2d80*/  @P0 BRA `(.L_x_48) ;  /* 0x00000004006c0947 */ /* 0x000fea0003800000 */
[----:B---3--:R-:W0:Y:S01]  /*2d90*/  S2R R12, SR_CTAID.X ;  /* 0x00000000000c7919 */ /* 0x008e220000002500 */
[----:B------:R-:W2:Y:S01]  /*2da0*/  LDC.64 R10, c[0x0][0x628] ;  /* 0x00018a00ff0a7b82 */ /* 0x000ea20000000a00 */
[----:B------:R-:W-:Y:S01]  /*2db0*/  ULDC UR4, c[0x0][0x150] ;  /* 0x0000540000047ab9 */ /* 0x000fe20000000800 */
[----:B------:R-:W-:Y:S01]  /*2dc0*/  IMAD.MOV.U32 R8, RZ, RZ, R18 ;  /* 0x000000ffff087224 */ /* 0x000fe200078e0012 */
[----:B------:R-:W3:Y:S01]  /*2dd0*/  S2R R22, SR_CTAID.Y ;  /* 0x0000000000167919 */ /* 0x000ee20000002600 */
[----:B------:R-:W-:-:S04]  /*2de0*/  IMAD.MOV.U32 R9, RZ, RZ, R17 ;  /* 0x000000ffff097224 */ /* 0x000fc800078e0011 */
[----:B------:R-:W1:Y:S08]  /*2df0*/  LDC R21, c[0x0][0x144] ;  /* 0x00005100ff157b82 */ /* 0x000e700000000800 */
[----:B------:R-:W1:Y:S08]  /*2e00*/  LDC R0, c[0x0][0x630] ;  /* 0x00018c00ff007b82 */ /* 0x000e700000000800 */
[----:B------:R-:W1:Y:S01]  /*2e10*/  LDC.64 R14, c[0x0][0x620] ;  /* 0x00018800ff0e7b82 */ /* 0x000e620000000a00 */
[----:B--2---:R-:W-:-:S04]  /*2e20*/  ISETP.NE.U32.AND P0, PT, R10, RZ, PT ;  /* 0x000000ff0a00720c */ /* 0x004fc80003f05070 */
[----:B------:R-:W-:Y:S02]  /*2e30*/  ISETP.NE.AND.EX P0, PT, R11, RZ, PT, P0 ;  /* 0x000000ff0b00720c */ /* 0x000fe40003f05300 */
[----:B0-----:R-:W-:-:S05]  /*2e40*/  I2FP.F32.U32 R3, R12 ;  /* 0x0000000c00037245 */ /* 0x001fca0000201000 */
[----:B------:R-:W-:-:S04]  /*2e50*/  FMUL R3, R3, UR4 ;  /* 0x0000000403037c20 */ /* 0x000fc80008400000 */
[----:B------:R0:W2:Y:S02]  /*2e60*/  F2I.U32.TRUNC.NTZ R20, R3 ;  /* 0x0000000300147305 */ /* 0x0000a4000020f000 */
[----:B---3--:R-:W-:Y:S05]  /*2e70*/  @!P0 BRA `(.L_x_49) ;  /* 0x0000000000288947 */ /* 0x008fea0003800000 */
[----:B0-----:R-:W0:Y:S02]  /*2e80*/  LDC R3, c[0x0][0x634] ;  /* 0x00018d00ff037b82 */ /* 0x001e240000000800 */
[----:B0-----:R-:W-:-:S05]  /*2e90*/  IADD3 R3, P0, R18, R3, RZ ;  /* 0x0000000312037210 */ /* 0x001fca0007f1e0ff */
[----:B------:R-:W-:-:S04]  /*2ea0*/  IMAD.X R13, RZ, RZ, R17, P0 ;  /* 0x000000ffff0d7224 */ /* 0x000fc800000e0611 */
[----:B------:R-:W-:-:S04]  /*2eb0*/  IMAD.WIDE.U32 R4, R13, R10, RZ ;  /* 0x0000000a0d047225 */ /* 0x000fc800078e00ff */
[----:B----4-:R-:W-:-:S04]  /*2ec0*/  IMAD.WIDE.U32 R6, P0, R3, R11, R4 ;  /* 0x0000000b03067225 */ /* 0x010fc80007800004 */
[----:B------:R-:W-:-:S04]  /*2ed0*/  IMAD.WIDE.U32 R4, R3, R10, RZ ;  /* 0x0000000a03047225 */ /* 0x000fc800078e00ff */
[----:B------:R-:W-:Y:S01]  /*2ee0*/  IMAD.X R9, RZ, RZ, RZ, P0 ;  /* 0x000000ffff097224 */ /* 0x000fe200000e06ff */
[----:B------:R-:W-:Y:S01]  /*2ef0*/  IADD3 RZ, P0, R5, R6, RZ ;  /* 0x0000000605ff7210 */ /* 0x000fe20007f1e0ff */
[----:B------:R-:W-:-:S04]  /*2f00*/  IMAD.MOV.U32 R8, RZ, RZ, R7 ;  /* 0x000000ffff087224 */ /* 0x000fc800078e0007 */
[----:B------:R-:W-:-:S08]  /*2f10*/  IMAD.WIDE.U32.X R8, R13, R11, R8, P0 ;  /* 0x0000000b0d087225 */ /* 0x000fd000000e0408 */
.L_x_49:
[-CC-:B-1----:R-:W-:Y:S01]  /*2f20*/  SHF.R.U64 R23, R8, R0.reuse, R9.reuse ;  /* 0x0000000008177219 */ /* 0x182fe20000001209 */
[----:B----4-:R-:W1:Y:S01]  /*2f30*/  LDC.64 R26, c[0x0][0x640] ;  /* 0x00019000ff1a7b82 */ /* 0x010e620000000a00 */
[----:B------:R-:W-:Y:S01]  /*2f40*/  SHF.R.U32.HI R0, RZ, R0, R9 ;  /* 0x00000000ff007219 */ /* 0x000fe20000011609 */
[----:B------:R-:W-:Y:S01]  /*2f50*/  IMAD.MOV.U32 R4, RZ, RZ, R18 ;  /* 0x000000ffff047224 */ /* 0x000fe200078e0012 */
[----:B0-----:R-:W-:Y:S01]  /*2f60*/  IADD3 R3, P0, RZ, -R23, RZ ;  /* 0x80000017ff037210 */ /* 0x001fe20007f1e0ff */
[----:B--2---:R-:W-:Y:S01]  /*2f70*/  IMAD.MOV R20, RZ, RZ, -R20 ;  /* 0x000000ffff147224 */ /* 0x004fe200078e0a14 */
[----:B------:R-:W-:Y:S01]  /*2f80*/  ULDC UR4, c[0x0][0x154] ;  /* 0x0000550000047ab9 */ /* 0x000fe20000000800 */
[----:B------:R-:W-:Y:S02]  /*2f90*/  IMAD.MOV.U32 R7, RZ, RZ, 0x1 ;  /* 0x00000001ff077424 */ /* 0x000fe400078e00ff */
[----:B------:R-:W0:Y:S01]  /*2fa0*/  LDC R6, c[0x0][0x618] ;  /* 0x00018600ff067b82 */ /* 0x000e220000000800 */
[----:B------:R-:W-:-:S02]  /*2fb0*/  IMAD.X R5, RZ, RZ, ~R0, P0 ;  /* 0x000000ffff057224 */ /* 0x000fc400000e0e00 */
[----:B------:R-:W-:Y:S02]  /*2fc0*/  IMAD R21, R21, R20, R12 ;  /* 0x0000001415157224 */ /* 0x000fe400078e020c */
[-C--:B------:R-:W-:Y:S02]  /*2fd0*/  IMAD R0, R5, R14.reuse, RZ ;  /* 0x0000000e05007224 */ /* 0x080fe400078e02ff */
[----:B------:R-:W-:Y:S01]  /*2fe0*/  IMAD.MOV.U32 R5, RZ, RZ, R17 ;  /* 0x000000ffff057224 */ /* 0x000fe200078e0011 */
[----:B------:R-:W2:Y:S01]  /*2ff0*/  LDC R8, c[0x0][0x608] ;  /* 0x00018200ff087b82 */ /* 0x000ea20000000800 */
[----:B------:R-:W-:-:S04]  /*3000*/  IMAD.WIDE.U32 R4, R3, R14, R4 ;  /* 0x0000000e03047225 */ /* 0x000fc800078e0004 */
[----:B------:R-:W-:-:S03]  /*3010*/  IMAD R3, R3, R15, R0 ;  /* 0x0000000f03037224 */ /* 0x000fc600078e0200 */
[----:B------:R-:W3:Y:S01]  /*3020*/  LDC R24, c[0x0][0x658] ;  /* 0x00019600ff187b82 */ /* 0x000ee20000000800 */
[----:B------:R-:W-:Y:S01]  /*3030*/  I2FP.F32.U32 R0, R22 ;  /* 0x0000001600007245 */ /* 0x000fe20000201000 */
[----:B------:R-:W-:Y:S01]  /*3040*/  IMAD.IADD R3, R5, 0x1, R3 ;  /* 0x0000000105037824 */ /* 0x000fe200078e0203 */
[----:B-1----:R-:W-:Y:S01]  /*3050*/  ISETP.NE.U32.AND P0, PT, R26, RZ, PT ;  /* 0x000000ff1a00720c */ /* 0x002fe20003f05070 */
[----:B------:R-:W-:Y:S02]  /*3060*/  IMAD.MOV.U32 R5, RZ, RZ, -0x1 ;  /* 0xffffffffff057424 */ /* 0x000fe400078e00ff */
[----:B------:R-:W-:Y:S02]  /*3070*/  FMUL R0, R0, UR4 ;  /* 0x0000000400007c20 */ /* 0x000fe40008400000 */
[----:B------:R-:W1:Y:S01]  /*3080*/  LDC R15, c[0x0][0x148] ;  /* 0x00005200ff0f7b82 */ /* 0x000e620000000800 */
[----:B0-----:R-:W-:Y:S01]  /*3090*/  SHF.R.U64 R12, R4, R6, R3 ;  /* 0x00000006040c7219 */ /* 0x001fe20000001203 */
[----:B------:R0:W4:Y:S01]  /*30a0*/  F2I.U32.TRUNC.NTZ R13, R0 ;  /* 0x00000000000d7305 */ /* 0x000122000020f000 */
[----:B------:R-:W-:-:S02]  /*30b0*/  ISETP.NE.AND.EX P0, PT, R27, RZ, PT, P0 ;  /* 0x000000ff1b00720c */ /* 0x000fc40003f05300 */
[----:B------:R-:W-:-:S03]  /*30c0*/  SHF.R.U32.HI R3, RZ, R6, R3 ;  /* 0x00000006ff037219 */ /* 0x000fc60000011603 */
[----:B------:R-:W0:Y:S01]  /*30d0*/  LDC R20, c[0x0][0x600] ;  /* 0x00018000ff147b82 */ /* 0x000e220000000800 */
[-CC-:B--2---:R-:W-:Y:S02]  /*30e0*/  SHF.R.U64 R10, R12, R8.reuse, R3.reuse ;  /* 0x000000080c0a7219 */ /* 0x184fe40000001203 */
[----:B------:R-:W-:-:S05]  /*30f0*/  SHF.R.U32.HI R3, RZ, R8, R3 ;  /* 0x00000008ff037219 */ /* 0x000fca0000011603 */
[----:B------:R-:W2:Y:S01]  /*3100*/  LDC R28, c[0x0][0x648] ;  /* 0x00019200ff1c7b82 */ /* 0x000ea20000000800 */
[-C--:B---3--:R-:W-:Y:S02]  /*3110*/  SHF.L.U32 R4, R5, R24.reuse, RZ ;  /* 0x0000001805047219 */ /* 0x088fe400000006ff */
[--C-:B------:R-:W-:Y:S02]  /*3120*/  SHF.R.U64 R14, R10, R24, R3.reuse ;  /* 0x000000180a0e7219 */ /* 0x100fe40000001203 */
[----:B------:R-:W-:Y:S02]  /*3130*/  LOP3.LUT R25, RZ, R4, RZ, 0x33, !PT ;  /* 0x00000004ff197212 */ /* 0x000fe400078e33ff */
[-C--:B------:R-:W-:Y:S01]  /*3140*/  SHF.R.U32.HI R5, RZ, R24.reuse, R3 ;  /* 0x00000018ff057219 */ /* 0x080fe20000011603 */
[----:B------:R-:W3:Y:S01]  /*3150*/  LDC R29, c[0x0][0x638] ;  /* 0x00018e00ff1d7b82 */ /* 0x000ee20000000800 */
[----:B------:R-:W-:Y:S01]  /*3160*/  SHF.L.U32 R32, R7, R24, RZ ;  /* 0x0000001807207219 */ /* 0x000fe200000006ff */
[----:B------:R-:W-:-:S06]  /*3170*/  IMAD.MOV.U32 R4, RZ, RZ, R14 ;  /* 0x000000ffff047224 */ /* 0x000fcc00078e000e */
[----:B------:R-:W0:Y:S01]  /*3180*/  LDC R30, c[0x0][0x610] ;  /* 0x00018400ff1e7b82 */ /* 0x000e220000000800 */
[----:B----4-:R-:W-:Y:S05]  /*3190*/  @!P0 BRA `(.L_x_50) ;  /* 0x0000000000288947 */ /* 0x010fea0003800000 */
[----:B------:R-:W4:Y:S02]  /*31a0*/  LDC R3, c[0x0][0x64c] ;  /* 0x00019300ff037b82 */ /* 0x000f240000000800 */
[----:B----4-:R-:W-:-:S05]  /*31b0*/  IADD3 R3, P0, R14, R3, RZ ;  /* 0x000000030e037210 */ /* 0x010fca0007f1e0ff */
        /* <DEDUP_REMOVED lines=8> */
.L_x_50:
[----:B------:R-:W-:Y:S01]  /*3240*/  ISETP.NE.AND P0, PT, R19, 0x1, PT ;  /* 0x000000011300780c */ /* 0x000fe20003f05270 */
[----:B0-----:R-:W-:Y:S01]  /*3250*/  VIADD R7, R20, 0xffffffff ;  /* 0xffffffff14077836 */ /* 0x001fe20000000000 */
[----:B--2---:R-:W-:Y:S01]  /*3260*/  SHF.R.U64 R0, R4, R28, R5 ;  /* 0x0000001c04007219 */ /* 0x004fe20000001205 */
[----:B------:R-:W-:Y:S01]  /*3270*/  IMAD.MOV R13, RZ, RZ, -R13 ;  /* 0x000000ffff0d7224 */ /* 0x000fe200078e0a0d */
[----:B------:R-:W-:Y:S01]  /*3280*/  LOP3.LUT R5, R10, R25, RZ, 0xc0, !PT ;  /* 0x000000190a057212 */ /* 0x000fe200078ec0ff */
[----:B------:R-:W-:Y:S02]  /*3290*/  IMAD.MOV.U32 R4, RZ, RZ, 0x1 ;  /* 0x00000001ff047424 */ /* 0x000fe400078e00ff */
[----:B------:R-:W-:Y:S02]  /*32a0*/  IMAD.MOV R3, RZ, RZ, -R0 ;  /* 0x000000ffff037224 */ /* 0x000fe400078e0a00 */
[----:B------:R-:W-:Y:S01]  /*32b0*/  IMAD R32, R32, R0, R5 ;  /* 0x0000000020207224 */ /* 0x000fe200078e0205 */
[----:B------:R-:W-:Y:S01]  /*32c0*/  LOP3.LUT R5, R12, R7, RZ, 0xc0, !PT ;  /* 0x000000070c057212 */ /* 0x000fe200078ec0ff */
[----:B---3--:R-:W-:-:S02]  /*32d0*/  IMAD R0, R3, R29, R14 ;  /* 0x0000001d03007224 */ /* 0x008fc400078e020e */
[----:B-1----:R-:W-:Y:S02]  /*32e0*/  @P0 IMAD R21, R15, R13, R22 ;  /* 0x0000000d0f150224 */ /* 0x002fe400078e0216 */
[----:B------:R-:W-:Y:S01]  /*32f0*/  IMAD R3, R0, R20, R5 ;  /* 0x0000001400037224 */ /* 0x000fe200078e0205 */
[----:B------:R-:W-:Y:S01]  /*3300*/  PRMT R0, R4, 0x7610, R0 ;  /* 0x0000761004007816 */ /* 0x000fe20000000000 */
[----:B------:R-:W-:-:S05]  /*3310*/  IMAD R32, R32, R30, R21 ;  /* 0x0000001e20207224 */ /* 0x000fca00078e0215 */
[----:B------:R-:W-:Y:S02]  /*3320*/  SEL R22, R3, R32, !P0 ;  /* 0x0000002003167207 */ /* 0x000fe40004000000 */
[----:B------:R-:W-:-:S07]  /*3330*/  SEL R32, R32, R3, !P0 ;  /* 0x0000000320207207 */ /* 0x000fce0004000000 */
.L_x_48:
[----:B------:R-:W-:Y:S02]  /*3340*/  LOP3.LUT P0, RZ, R0, 0xff, RZ, 0xc0, !PT ;  /* 0x000000ff00ff7812 */ /* 0x000fe4000780c0ff */
[----:B------:R-:W-:-:S11]  /*3350*/  LOP3.LUT R54, R54, 0x1, RZ, 0x3c, !PT ;  /* 0x0000000136367812 */ /* 0x000fd600078e3cff */
[----:B------:R-:W-:Y:S05]  /*3360*/  @P0 BRA `(.L_x_51) ;  /* 0xffffffe000f40947 */ /* 0x000fea000383ffff */
[----:B------:R-:W-:Y:S05]  /*3370*/  EXIT ;  /* 0x000000000000794d */ /* 0x000fea0003800000 */
.L_x_14:
[----:B------:R-:W-:-:S08]  /*3380*/  ISETP.NE.AND P0, PT, R0, RZ, PT ;  /* 0x000000ff0000720c */ /* 0x000fd00003f05270 */
[----:B--2--5:R-:W0:-:S00]  /*3390*/  USETMAXREG.DEALLOC.CTAPOOL 0x28 ;  /* 0x00000028000079c8 */ /* 0x024e0000080e0500 */
[----:B------:R-:W-:Y:S05]  /*33a0*/  @P0 EXIT ;  /* 0x000000000000094d */ /* 0x000fea0003800000 */
[----:B0-----:R-:W-:Y:S01]  /*33b0*/  LOP3.LUT P0, RZ, R5, 0xff, RZ, 0xc0, !PT ;  /* 0x000000ff05ff7812 */ /* 0x001fe2000780c0ff */
[----:B------:R-:W-:Y:S02]  /*33c0*/  IMAD.MOV.U32 R0, RZ, RZ, 0x1 ;  /* 0x00000001ff007424 */ /* 0x000fe400078e00ff */
[----:B------:R-:W-:-:S10]  /*33d0*/  IMAD.MOV.U32 R8, RZ, RZ, RZ ;  /* 0x000000ffff087224 */ /* 0x000fd400078e00ff */
[----:B------:R-:W-:Y:S05]  /*33e0*/  @!P0 BRA `(.L_x_52) ;  /* 0x0000000c001c8947 */ /* 0x000fea0003800000 */
[----:B------:R-:W-:Y:S01]  /*33f0*/  LOP3.LUT P0, RZ, R4, 0x1f, RZ, 0xc0, !PT ;  /* 0x0000001f04ff7812 */ /* 0x000fe2000780c0ff */
[C---:B------:R-:W-:Y:S01]  /*3400*/  IMAD R5, R2.reuse, UR37, RZ ;  /* 0x0000002502057c24 */ /* 0x040fe2000f8e02ff */
[C---:B------:R-:W-:Y:S01]  /*3410*/  ISETP.NE.AND P2, PT, R3.reuse, RZ, PT ;  /* 0x000000ff0300720c */ /* 0x040fe20003f45270 */
[----:B------:R-:W-:Y:S01]  /*3420*/  ULDC UR5, c[0x0][0x658] ;  /* 0x0001960000057ab9 */ /* 0x000fe20000000800 */
[----:B------:R-:W-:Y:S01]  /*3430*/  ISETP.NE.OR P0, PT, R3, RZ, !P0 ;  /* 0x000000ff0300720c */ /* 0x000fe20004705670 */
[----:B------:R-:W-:Y:S01]  /*3440*/  IMAD.WIDE.U32 R2, R2, UR36, RZ ;  /* 0x0000002402027c25 */ /* 0x000fe2000f8e00ff */
[----:B------:R-:W-:Y:S01]  /*3450*/  UMOV UR6, 0xffffffff ;  /* 0xffffffff00067882 */ /* 0x000fe20000000000 */
[----:B------:R-:W-:Y:S01]  /*3460*/  BSSY B0, `(.L_x_52) ;  /* 0x00000bf000007945 */ /* 0x000fe20003800000 */
[----:B------:R-:W-:Y:S01]  /*3470*/  USHF.L.U32 UR6, UR6, UR5, URZ ;  /* 0x0000000506067299 */ /* 0x000fe2000800063f */
[----:B------:R-:W-:Y:S01]  /*3480*/  IMAD.MOV.U32 R11, RZ, RZ, 0x1 ;  /* 0x00000001ff0b7424 */ /* 0x000fe200078e00ff */
[----:B------:R-:W-:Y:S01]  /*3490*/  LOP3.LUT R9, R16, 0x2, RZ, 0xfc, !PT ;  /* 0x0000000210097812 */ /* 0x000fe200078efcff */
[----:B------:R-:W-:Y:S01]  /*34a0*/  IMAD.MOV.U32 R0, RZ, RZ, 0x1 ;  /* 0x00000001ff007424 */ /* 0x000fe200078e00ff */
[----:B------:R-:W-:Y:S01]  /*34b0*/  ULDC UR4, c[0x0][0x600] ;  /* 0x0001800000047ab9 */ /* 0x000fe20000000800 */
[----:B------:R-:W-:Y:S01]  /*34c0*/  IMAD.MOV.U32 R8, RZ, RZ, RZ ;  /* 0x000000ffff087224 */ /* 0x000fe200078e00ff */
[----:B------:R-:W-:Y:S01]  /*34d0*/  UMOV UR7, 0x1 ;  /* 0x0000000100077882 */ /* 0x000fe20000000000 */
[----:B------:R-:W-:Y:S01]  /*34e0*/  IMAD.IADD R10, R5, 0x1, R3 ;  /* 0x00000001050a7824 */ /* 0x000fe200078e0203 */
[----:B------:R-:W-:-:S02]  /*34f0*/  UIADD3 UR19, UR40, 0x1, URZ ;  /* 0x0000000128137890 */ /* 0x000fc4000fffe03f */
[----:B------:R-:W-:Y:S02]  /*3500*/  UIADD3 UR15, UR4, -0x1, URZ ;  /* 0xffffffff040f7890 */ /* 0x000fe4000fffe03f */
[----:B------:R-:W-:Y:S02]  /*3510*/  USHF.L.U32 UR17, UR7, UR5, URZ ;  /* 0x0000000507117299 */ /* 0x000fe4000800063f */
[----:B------:R-:W-:Y:S01]  /*3520*/  ULOP3.LUT UR16, URZ, UR6, URZ, 0x33, !UPT ;  /* 0x000000063f107292 */ /* 0x000fe2000f8e333f */
[----:B------:R-:W-:-:S11]  /*3530*/  ULDC.64 UR20, c[0x0][0x198] ;  /* 0x0000660000147ab9 */ /* 0x000fd60000000a00 */
.L_x_64:
[----:B------:R-:W-:-:S03]  /*3540*/  UMOV UR4, 0xffffffff ;  /* 0xffffffff00047882 */ /* 0x000fc60000000000 */
[----:B------:R-:W-:Y:S05]  /*3550*/  BRA.DIV UR4, `(.L_x_53) ;  /* 0x0000001a04647947 */ /* 0x000fea000b800000 */
[----:B------:R-:W-:-:S13]  /*3560*/  ELECT P6, URZ, PT ;  /* 0x00000000003f782f */ /* 0x000fda00038c0000 */
.L_x_95:
[----:B------:R-:W0:Y:S01]  /*3570*/  LDC R4, c[0x0][0x28c] ;  /* 0x0000a300ff047b82 */ /* 0x000e220000000800 */
[----:B------:R-:W-:Y:S01]  /*3580*/  BSSY B1, `(.L_x_54) ;  /* 0x0000037000017945 */ /* 0x000fe20003800000 */
[----:B0-----:R-:W-:-:S13]  /*3590*/  ISETP.LT.OR P6, PT, R4, 0x1, !P6 ;  /* 0x000000010400780c */ /* 0x001fda00077c1670 */
[----:B------:R-:W-:Y:S05]  /*35a0*/  @P6 BRA `(.L_x_55) ;  /* 0x0000000000d06947 */ /* 0x000fea0003800000 */
[----:B------:R-:W-:Y:S02]  /*35b0*/  IMAD.SHL.U32 R22, R22, 0x10, RZ ;  /* 0x0000001016167824 */ /* 0x000fe400078e00ff */
[----:B------:R-:W-:Y:S02]  /*35c0*/  IMAD.SHL.U32 R32, R32, 0x40, RZ ;  /* 0x0000004020207824 */ /* 0x000fe400078e00ff */
[----:B------:R-:W-:Y:S02]  /*35d0*/  IMAD.MOV.U32 R14, RZ, RZ, RZ ;  /* 0x000000ffff0e7224 */ /* 0x000fe400078e00ff */
[----:B------:R-:W-:Y:S02]  /*35e0*/  IMAD.U32 R15, RZ, RZ, UR19 ;  /* 0x00000013ff0f7e24 */ /* 0x000fe4000f8e00ff */
[----:B------:R-:W-:Y:S02]  /*35f0*/  IMAD.MOV.U32 R4, RZ, RZ, R0 ;  /* 0x000000ffff047224 */ /* 0x000fe400078e0000 */
[----:B------:R-:W-:-:S07]  /*3600*/  IMAD.MOV.U32 R5, RZ, RZ, R8 ;  /* 0x000000ffff057224 */ /* 0x000fce00078e0008 */
.L_x_59:
[----:B------:R-:W0:Y:S01]  /*3610*/  S2R R7, SR_CgaCtaId ;  /* 0x0000000000077919 */ /* 0x000e220000008800 */
[----:B------:R-:W-:-:S04]  /*3620*/  MOV R6, 0x400 ;  /* 0x0000040000067802 */ /* 0x000fc80000000f00 */
[----:B0-----:R-:W-:Y:S02]  /*3630*/  LEA R12, R7, R6, 0x18 ;  /* 0x00000006070c7211 */ /* 0x001fe400078ec0ff */
[----:B------:R-:W-:Y:S01]  /*3640*/  SHF.L.U32 R6, R4, 0x1f, RZ ;  /* 0x0000001f04067819 */ /* 0x000fe200000006ff */
[----:B------:R-:W0:Y:S02]  /*3650*/  @!P2 LDC R7, c[0x0][0x500] ;  /* 0x00014000ff07ab82 */ /* 0x000e240000000800 */
[----:B------:R-:W-:-:S04]  /*3660*/  IMAD R13, R5, 0x8, R12 ;  /* 0x00000008050d7824 */ /* 0x000fc800078e020c */
[----:B------:R-:W1:Y:S02]  /*3670*/  SYNCS.PHASECHK.TRANS64.TRYWAIT P1, [R13+URZ+0xb0], R6 ;  /* 0x0000b0060d0075a7 */ /* 0x000e64000802017f */
[----:B-1----:R-:W-:Y:S05]  /*3680*/  @!P1 BRA `(.L_x_56) ;  /* 0x0000001800389947 */ /* 0x002fea0003800000 */
.L_x_96:
[----:B-1----:R-:W-:Y:S01]  /*3690*/  PRMT R6, R9, 0x9910, RZ ;  /* 0x0000991009067816 */ /* 0x002fe200000000ff */
[----:B0-----:R0:W-:Y:S03]  /*36a0*/  @!P2 SYNCS.ARRIVE.TRANS64 RZ, [R13+URZ], R7 ;  /* 0x000000070dffa9a7 */ /* 0x0011e6000800003f */
[----:B------:R-:W-:-:S13]  /*36b0*/  ISETP.NE.AND P1, PT, R6, 0x2, PT ;  /* 0x000000020600780c */ /* 0x000fda0003f25270 */
[----:B0-----:R-:W-:Y:S05]  /*36c0*/  @P1 BRA `(.L_x_57) ;  /* 0x0000000000041947 */ /* 0x001fea0003800000 */
[----:B------:R-:W-:Y:S01]  /*36d0*/  BPT.TRAP 0x1 ;  /* 0x000000040000795c */ /* 0x000fe20000300000 */
.L_x_57:
[----:B------:R-:W-:Y:S05]  /*36e0*/  @P0 BRA `(.L_x_58) ;  /* 0x0000000000040947 */ /* 0x000fea0003800000 */
[----:B------:R-:W-:Y:S01]  /*36f0*/  BPT.TRAP 0x1 ;  /* 0x000000040000795c */ /* 0x000fe20000300000 */
.L_x_58:
[--C-:B------:R-:W-:Y:S01]  /*3700*/  IMAD R6, R5, 0x2000, R12.reuse ;  /* 0x0000200005067824 */ /* 0x100fe200078e020c */
[----:B------:R-:W-:Y:S01]  /*3710*/  R2UR UR9, R13 ;  /* 0x000000000d0972ca */ /* 0x000fe200000e0000 */
[----:B------:R-:W-:Y:S01]  /*3720*/  IMAD R12, R5, 0x800, R12 ;  /* 0x00000800050c7824 */ /* 0x000fe200078e020c */
[----:B------:R-:W-:Y:S01]  /*3730*/  UIADD3 UR4, UP0, UR20, 0xf0, URZ ;  /* 0x000000f014047890 */ /* 0x000fe2000ff1e03f */
[----:B------:R-:W-:Y:S01]  /*3740*/  VIADD R15, R15, 0xffffffff ;  /* 0xffffffff0f0f7836 */ /* 0x000fe20000000000 */
[----:B------:R-:W-:Y:S01]  /*3750*/  R2UR UR5, R6 ;  /* 0x00000000060572ca */ /* 0x000fe200000e0000 */
[----:B------:R-:W-:Y:S01]  /*3760*/  UIADD3 UR22, UP1, UR20, 0x1f0, URZ ;  /* 0x000001f014167890 */ /* 0x000fe2000ff3e03f */
[----:B------:R-:W-:Y:S01]  /*3770*/  R2UR UR8, R12 ;  /* 0x000000000c0872ca */ /* 0x000fe200000e0000 */
[----:B------:R-:W-:Y:S01]  /*3780*/  VIADD R5, R5, 0x1 ;  /* 0x0000000105057836 */ /* 0x000fe20000000000 */
[----:B------:R-:W-:Y:S01]  /*3790*/  R2UR UR11, R32 ;  /* 0x00000000200b72ca */ /* 0x000fe200000e0000 */
[----:B------:R-:W-:Y:S01]  /*37a0*/  UIADD3.X UR23, URZ, UR21, URZ, UP1, !UPT ;  /* 0x000000153f177290 */ /* 0x000fe20008ffe43f */
[----:B------:R-:W-:Y:S01]  /*37b0*/  R2UR UR10, R14 ;  /* 0x000000000e0a72ca */ /* 0x000fe200000e0000 */
[----:B------:R-:W-:Y:S01]  /*37c0*/  UMOV UR6, 0x0 ;  /* 0x0000000000067882 */ /* 0x000fe20000000000 */
[----:B------:R-:W-:Y:S01]  /*37d0*/  R2UR UR12, R23 ;  /* 0x00000000170c72ca */ /* 0x000fe200000e0000 */
[----:B------:R-:W-:Y:S01]  /*37e0*/  UMOV UR7, 0x10000000 ;  /* 0x1000000000077882 */ /* 0x000fe20000000000 */
[----:B------:R-:W-:Y:S01]  /*37f0*/  R2UR UR18, R22 ;  /* 0x00000000161272ca */ /* 0x000fe200000e0000 */
[----:B------:R-:W-:Y:S01]  /*3800*/  VIADD R14, R14, 0x40 ;  /* 0x000000400e0e7836 */ /* 0x000fe20000000000 */
[----:B------:R-:W-:Y:S01]  /*3810*/  ISETP.GT.AND P3, PT, R15, 0x1, PT ;  /* 0x000000010f00780c */ /* 0x000fe20003f64270 */
[----:B------:R-:W-:Y:S01]  /*3820*/  UIADD3 UR13, UR5, 0x280, URZ ;  /* 0x00000280050d7890 */ /* 0x000fe2000fffe03f */
[----:B------:R-:W-:Y:S01]  /*3830*/  ISETP.NE.AND P1, PT, R5, 0x16, PT ;  /* 0x000000160500780c */ /* 0x000fe20003f25270 */
[----:B------:R-:W-:-:S02]  /*3840*/  UIADD3.X UR5, URZ, UR21, URZ, UP0, !UPT ;  /* 0x000000153f057290 */ /* 0x000fc400087fe43f */
[----:B------:R-:W-:Y:S01]  /*3850*/  UIADD3 UR14, UR8, 0x2c280, URZ ;  /* 0x0002c280080e7890 */ /* 0x000fe2000fffe03f */
[----:B------:R-:W-:Y:S02]  /*3860*/  SEL R7, RZ, 0x1, P1 ;  /* 0x00000001ff077807 */ /* 0x000fe40000800000 */
[----:B------:R-:W-:Y:S01]  /*3870*/  UMOV UR8, UR13 ;  /* 0x0000000d00087c82 */ /* 0x000fe20008000000 */
[----:B------:R-:W-:Y:S02]  /*3880*/  SEL R5, R5, RZ, P1 ;  /* 0x000000ff05057207 */ /* 0x000fe40000800000 */
[----:B------:R-:W-:Y:S01]  /*3890*/  LOP3.LUT R4, R4, R7, RZ, 0x3c, !PT ;  /* 0x0000000704047212 */ /* 0x000fe200078e3cff */
[----:B------:R0:W-:Y:S02]  /*38a0*/  UTMALDG.3D [UR8], [UR4], desc[UR6] ;  /* 0x00000608040075b4 */ /* 0x0001e40008011000 */
[----:B0-----:R-:W-:Y:S01]  /*38b0*/  UMOV UR8, UR14 ;  /* 0x0000000e00087c82 */ /* 0x001fe20008000000 */
[----:B------:R-:W-:-:S02]  /*38c0*/  UMOV UR11, UR18 ;  /* 0x00000012000b7c82 */ /* 0x000fc40008000000 */
[----:B------:R0:W-:Y:S02]  /*38d0*/  UTMALDG.3D [UR8], [UR22], desc[UR6] ;  /* 0x00000608160075b4 */ /* 0x0001e40008011000 */
[----:B0-----:R-:W-:Y:S05]  /*38e0*/  @P3 BRA `(.L_x_59) ;  /* 0xfffffffc00483947 */ /* 0x001fea000383ffff */
.L_x_55:
[----:B------:R-:W-:Y:S05]  /*38f0*/  BSYNC B1 ;  /* 0x0000000000017941 */ /* 0x000fea0003800000 */
.L_x_54:
[----:B------:R-:W-:Y:S01]  /*3900*/  LOP3.LUT P4, RZ, R11, 0xff, RZ, 0xc0, !PT ;  /* 0x000000ff0bff7812 */ /* 0x000fe2000788c0ff */
[----:B------:R-:W-:Y:S01]  /*3910*/  VIADD R8, R8, UR40 ;  /* 0x0000002808087c36 */ /* 0x000fe20008000000 */
[----:B------:R-:W-:Y:S01]  /*3920*/  ULDC.64 UR4, c[0x0][0x650] ;  /* 0x0001940000047ab9 */ /* 0x000fe20000000a00 */
[----:B------:R-:W-:Y:S01]  /*3930*/  IMAD.U32 R7, RZ, RZ, UR40 ;  /* 0x00000028ff077e24 */ /* 0x000fe2000f8e00ff */
[----:B------:R-:W-:Y:S01]  /*3940*/  UISETP.GE.U32.AND UP0, UPT, UR40, 0x16, UPT ;  /* 0x000000162800788c */ /* 0x000fe2000bf06070 */
[----:B------:R-:W-:Y:S01]  /*3950*/  BSSY B1, `(.L_x_60) ;  /* 0x000006d000017945 */ /* 0x000fe20003800000 */
[----:B------:R-:W-:Y:S01]  /*3960*/  ISETP.GT.U32.AND P1, PT, R8, 0x15, PT ;  /* 0x000000150800780c */ /* 0x000fe20003f24070 */
[----:B------:R-:W-:Y:S01]  /*3970*/  IMAD.MOV.U32 R32, RZ, RZ, -0x1 ;  /* 0xffffffffff207424 */ /* 0x000fe200078e00ff */
[----:B------:R-:W-:Y:S01]  /*3980*/  PRMT R11, RZ, 0x7610, R11 ;  /* 0x00007610ff0b7816 */ /* 0x000fe2000000000b */
[----:B------:R-:W-:Y:S01]  /*3990*/  IMAD.MOV.U32 R22, RZ, RZ, -0x1 ;  /* 0xffffffffff167424 */ /* 0x000fe200078e00ff */
[----:B------:R-:W-:Y:S01]  /*39a0*/  ISETP.LT.U32.AND P1, PT, R7, 0x16, P1 ;  /* 0x000000160700780c */ /* 0x000fe20000f21070 */
[----:B------:R-:W-:Y:S01]  /*39b0*/  IMAD.MOV.U32 R23, RZ, RZ, -0x1 ;  /* 0xffffffffff177424 */ /* 0x000fe200078e00ff */
[----:B------:R-:W-:Y:S01]  /*39c0*/  PLOP3.LUT P3, PT, PT, PT, UP0, 0x80, 0x0 ;  /* 0x000000000000781c */ /* 0x000fe20003f6f008 */
[----:B------:R-:W0:Y:S01]  /*39d0*/  @P4 S2R R5, SR_CgaCtaId ;  /* 0x0000000000054919 */ /* 0x000e220000008800 */
[----:B------:R-:W-:-:S04]  /*39e0*/  @P4 MOV R4, 0x400 ;  /* 0x0000040000044802 */ /* 0x000fc80000000f00 */
[----:B0-----:R-:W-:Y:S01]  /*39f0*/  @P4 LEA R6, R5, R4, 0x18 ;  /* 0x0000000405064211 */ /* 0x001fe200078ec0ff */
[----:B------:R-:W-:-:S03]  /*3a00*/  IMAD.WIDE.U32 R4, R8, -0x45d1745d, RZ ;  /* 0xba2e8ba308047825 */ /* 0x000fc600078e00ff */
[----:B------:R0:W-:Y:S01]  /*3a10*/  @P4 SYNCS.ARRIVE.TRANS64.A1T0 RZ, [R6+URZ+0x198], RZ ;  /* 0x000198ff06ff49a7 */ /* 0x0001e2000810003f */
[----:B------:R-:W-:Y:S02]  /*3a20*/  IADD3 R18, P4, R18, R2, RZ ;  /* 0x0000000212127210 */ /* 0x000fe40007f9e0ff */
[----:B------:R-:W-:Y:S02]  /*3a30*/  SHF.R.U32.HI R7, RZ, 0x4, R5 ;  /* 0x00000004ff077819 */ /* 0x000fe40000011605 */
[----:B------:R-:W-:Y:S01]  /*3a40*/  SEL R5, RZ, 0x1, !P1 ;  /* 0x00000001ff057807 */ /* 0x000fe20004800000 */
[----:B------:R-:W-:Y:S01]  /*3a50*/  IMAD.X R17, R17, 0x1, R10, P4 ;  /* 0x0000000111117824 */ /* 0x000fe200020e060a */
[----:B------:R-:W-:Y:S01]  /*3a60*/  ISETP.GE.U32.AND P1, PT, R18, UR4, PT ;  /* 0x0000000412007c0c */ /* 0x000fe2000bf26070 */
[----:B------:R-:W-:Y:S01]  /*3a70*/  IMAD R8, R7, -0x16, R8 ;  /* 0xffffffea07087824 */ /* 0x000fe200078e0208 */
[----:B------:R-:W-:Y:S02]  /*3a80*/  LOP3.LUT R0, R0, R5, RZ, 0x3c, !PT ;  /* 0x0000000500007212 */ /* 0x000fe400078e3cff */
[----:B------:R-:W-:-:S02]  /*3a90*/  ISETP.GE.U32.AND.EX P1, PT, R17, UR5, PT, P1 ;  /* 0x0000000511007c0c */ /* 0x000fc4000bf26110 */
[----:B------:R-:W-:Y:S02]  /*3aa0*/  @P3 LOP3.LUT R0, R0, 0x1, R7, 0x78, !PT ;  /* 0x0000000100003812 */ /* 0x000fe400078e7807 */
[----:B------:R-:W-:-:S09]  /*3ab0*/  PRMT R4, RZ, 0x7610, R4 ;  /* 0x00007610ff047816 */ /* 0x000fd20000000004 */
[----:B0-----:R-:W-:Y:S05]  /*3ac0*/  @P1 BRA `(.L_x_61) ;  /* 0x0000000400541947 */ /* 0x001fea0003800000 */
[----:B------:R-:W0:Y:S01]  /*3ad0*/  S2R R13, SR_CTAID.X ;  /* 0x00000000000d7919 */ /* 0x000e220000002500 */
[----:B------:R-:W-:Y:S01]  /*3ae0*/  ULDC.64 UR4, c[0x0][0x628] ;  /* 0x00018a0000047ab9 */ /* 0x000fe20000000a00 */
[----:B------:R-:W1:Y:S01]  /*3af0*/  LDC R14, c[0x0][0x144] ;  /* 0x00005100ff0e7b82 */ /* 0x000e620000000800 */
[----:B------:R-:W-:Y:S01]  /*3b00*/  ISETP.NE.U32.AND P1, PT, RZ, UR4, PT ;  /* 0x00000004ff007c0c */ /* 0x000fe2000bf25070 */
[----:B------:R-:W2:Y:S01]  /*3b10*/  S2R R12, SR_CTAID.Y ;  /* 0x00000000000c7919 */ /* 0x000ea20000002600 */
[----:B------:R-:W-:Y:S01]  /*3b20*/  ULDC UR6, c[0x0][0x150] ;  /* 0x0000540000067ab9 */ /* 0x000fe20000000800 */
[----:B------:R-:W-:Y:S01]  /*3b30*/  ULDC UR7, c[0x0][0x630] ;  /* 0x00018c0000077ab9 */ /* 0x000fe20000000800 */
[----:B------:R-:W-:Y:S01]  /*3b40*/  ISETP.NE.AND.EX P1, PT, RZ, UR5, PT, P1 ;  /* 0x00000005ff007c0c */ /* 0x000fe2000bf25310 */
[----:B------:R-:W-:Y:S01]  /*3b50*/  IMAD.MOV.U32 R4, RZ, RZ, R18 ;  /* 0x000000ffff047224 */ /* 0x000fe200078e0012 */
[----:B0-----:R-:W-:-:S05]  /*3b60*/  I2FP.F32.U32 R5, R13 ;  /* 0x0000000d00057245 */ /* 0x001fca0000201000 */
[----:B------:R-:W-:Y:S01]  /*3b70*/  FMUL R20, R5, UR6 ;  /* 0x0000000605147c20 */ /* 0x000fe20008400000 */
[----:B------:R-:W-:-:S05]  /*3b80*/  IMAD.MOV.U32 R5, RZ, RZ, R17 ;  /* 0x000000ffff057224 */ /* 0x000fca00078e0011 */
[----:B--2---:R-:W-:Y:S05]  /*3b90*/  @!P1 BRA `(.L_x_62) ;  /* 0x0000000000289947 */ /* 0x004fea0003800000 */
[----:B------:R-:W-:Y:S02]  /*3ba0*/  ULDC UR6, c[0x0][0x634] ;  /* 0x00018d0000067ab9 */ /* 0x000fe40000000800 */
[----:B------:R-:W-:-:S05]  /*3bb0*/  IADD3 R5, P1, R18, UR6, RZ ;  /* 0x0000000612057c10 */ /* 0x000fca000ff3e0ff */
[----:B------:R-:W-:-:S04]  /*3bc0*/  IMAD.X R15, RZ, RZ, R17, P1 ;  /* 0x000000ffff0f7224 */ /* 0x000fc800008e0611 */
[----:B------:R-:W-:-:S04]  /*3bd0*/  IMAD.WIDE.U32 R6, R15, UR4, RZ ;  /* 0x000000040f067c25 */ /* 0x000fc8000f8e00ff */
[----:B------:R-:W-:-:S04]  /*3be0*/  IMAD.WIDE.U32 R6, P1, R5, UR5, R6 ;  /* 0x0000000505067c25 */ /* 0x000fc8000f820006 */
[----:B------:R-:W-:-:S04]  /*3bf0*/  IMAD.WIDE.U32 R4, R5, UR4, RZ ;  /* 0x0000000405047c25 */ /* 0x000fc8000f8e00ff */
[----:B------:R-:W-:Y:S01]  /*3c00*/  IMAD.MOV.U32 R4, RZ, RZ, R7 ;  /* 0x000000ffff047224 */ /* 0x000fe200078e0007 */
[----:B------:R-:W-:Y:S01]  /*3c10*/  IADD3 RZ, P3, R5, R6, RZ ;  /* 0x0000000605ff7210 */ /* 0x000fe20007f7e0ff */
[----:B------:R-:W-:-:S04]  /*3c20*/  IMAD.X R5, RZ, RZ, RZ, P1 ;  /* 0x000000ffff057224 */ /* 0x000fc800008e06ff */
[----:B------:R-:W-:-:S08]  /*3c30*/  IMAD.WIDE.U32.X R4, R15, UR5, R4, P3 ;  /* 0x000000050f047c25 */ /* 0x000fd000098e0404 */
.L_x_62:
[--C-:B------:R-:W-:Y:S01]  /*3c40*/  SHF.R.U64 R23, R4, UR7, R5.reuse ;  /* 0x0000000704177c19 */ /* 0x100fe20008001205 */
[----:B------:R-:W0:Y:S01]  /*3c50*/  F2I.U32.TRUNC.NTZ R20, R20 ;  /* 0x0000001400147305 */ /* 0x000e22000020f000 */
[----:B------:R-:W-:Y:S01]  /*3c60*/  SHF.R.U32.HI R4, RZ, UR7, R5 ;  /* 0x00000007ff047c19 */ /* 0x000fe20008011605 */
[----:B------:R-:W-:Y:S01]  /*3c70*/  ULDC.64 UR4, c[0x0][0x620] ;  /* 0x0001880000047ab9 */ /* 0x000fe20000000a00 */
[----:B------:R-:W-:Y:S01]  /*3c80*/  IADD3 R7, P1, RZ, -R23, RZ ;  /* 0x80000017ff077210 */ /* 0x000fe20007f3e0ff */
[----:B------:R-:W-:Y:S01]  /*3c90*/  IMAD.MOV.U32 R5, RZ, RZ, R17 ;  /* 0x000000ffff057224 */ /* 0x000fe200078e0011 */
[----:B------:R-:W-:Y:S01]  /*3ca0*/  ULDC.64 UR6, c[0x0][0x640] ;  /* 0x0001900000067ab9 */ /* 0x000fe20000000a00 */
[----:B------:R-:W2:Y:S02]  /*3cb0*/  LDC R21, c[0x0][0x148] ;  /* 0x00005200ff157b82 */ /* 0x000ea40000000800 */
[----:B------:R-:W-:Y:S01]  /*3cc0*/  IMAD.X R4, RZ, RZ, ~R4, P1 ;  /* 0x000000ffff047224 */ /* 0x000fe200008e0e04 */
[----:B------:R-:W-:-:S03]  /*3cd0*/  ISETP.NE.U32.AND P1, PT, RZ, UR6, PT ;  /* 0x00000006ff007c0c */ /* 0x000fc6000bf25070 */
[----:B------:R-:W-:Y:S01]  /*3ce0*/  IMAD R6, R4, UR4, RZ ;  /* 0x0000000404067c24 */ /* 0x000fe2000f8e02ff */
[----:B------:R-:W-:Y:S01]  /*3cf0*/  ISETP.NE.AND.EX P1, PT, RZ, UR7, PT, P1 ;  /* 0x00000007ff007c0c */ /* 0x000fe2000bf25310 */
[----:B------:R-:W-:-:S04]  /*3d00*/  IMAD.MOV.U32 R4, RZ, RZ, R18 ;  /* 0x000000ffff047224 */ /* 0x000fc800078e0012 */
[----:B------:R-:W-:Y:S01]  /*3d10*/  IMAD.WIDE.U32 R4, R7, UR4, R4 ;  /* 0x0000000407047c25 */ /* 0x000fe2000f8e0004 */
[----:B------:R-:W-:-:S03]  /*3d20*/  ULDC UR4, c[0x0][0x618] ;  /* 0x0001860000047ab9 */ /* 0x000fc60000000800 */
[----:B------:R-:W-:Y:S01]  /*3d30*/  IMAD R7, R7, UR5, R6 ;  /* 0x0000000507077c24 */ /* 0x000fe2000f8e0206 */
[----:B------:R-:W-:Y:S01]  /*3d40*/  ULDC UR5, c[0x0][0x154] ;  /* 0x0000550000057ab9 */ /* 0x000fe20000000800 */
[----:B0-----:R-:W-:Y:S02]  /*3d50*/  IMAD.MOV R6, RZ, RZ, -R20 ;  /* 0x000000ffff067224 */ /* 0x001fe400078e0a14 */
[----:B------:R-:W-:Y:S02]  /*3d60*/  IMAD.IADD R5, R5, 0x1, R7 ;  /* 0x0000000105057824 */ /* 0x000fe400078e0207 */
[----:B-1----:R-:W-:Y:S01]  /*3d70*/  IMAD R13, R14, R6, R13 ;  /* 0x000000060e0d7224 */ /* 0x002fe200078e020d */
[----:B------:R-:W-:Y:S02]  /*3d80*/  I2FP.F32.U32 R6, R12 ;  /* 0x0000000c00067245 */ /* 0x000fe40000201000 */
[--C-:B------:R-:W-:Y:S02]  /*3d90*/  SHF.R.U64 R14, R4, UR4, R5.reuse ;  /* 0x00000004040e7c19 */ /* 0x100fe40008001205 */
[----:B------:R-:W-:Y:S01]  /*3da0*/  SHF.R.U32.HI R5, RZ, UR4, R5 ;  /* 0x00000004ff057c19 */ /* 0x000fe20008011605 */
[----:B------:R-:W-:Y:S01]  /*3db0*/  FMUL R6, R6, UR5 ;  /* 0x0000000506067c20 */ /* 0x000fe20008400000 */
[----:B------:R-:W-:-:S02]  /*3dc0*/  ULDC UR4, c[0x0][0x608] ;  /* 0x0001820000047ab9 */ /* 0x000fc40000000800 */
[--C-:B------:R-:W-:Y:S01]  /*3dd0*/  SHF.R.U64 R20, R14, UR4, R5.reuse ;  /* 0x000000040e147c19 */ /* 0x100fe20008001205 */
[----:B------:R0:W1:Y:S01]  /*3de0*/  F2I.U32.TRUNC.NTZ R22, R6 ;  /* 0x0000000600167305 */ /* 0x000062000020f000 */
[----:B------:R-:W-:Y:S01]  /*3df0*/  SHF.R.U32.HI R5, RZ, UR4, R5 ;  /* 0x00000004ff057c19 */ /* 0x000fe20008011605 */
[----:B------:R-:W-:-:S03]  /*3e00*/  ULDC UR4, c[0x0][0x658] ;  /* 0x0001960000047ab9 */ /* 0x000fc60000000800 */
[--C-:B------:R-:W-:Y:S02]  /*3e10*/  SHF.R.U64 R15, R20, UR4, R5.reuse ;  /* 0x00000004140f7c19 */ /* 0x100fe40008001205 */
[----:B------:R-:W-:-:S03]  /*3e20*/  SHF.R.U32.HI R25, RZ, UR4, R5 ;  /* 0x00000004ff197c19 */ /* 0x000fc60008011605 */
[----:B------:R-:W-:Y:S02]  /*3e30*/  IMAD.MOV.U32 R4, RZ, RZ, R15 ;  /* 0x000000ffff047224 */ /* 0x000fe400078e000f */
[----:B------:R-:W-:Y:S01]  /*3e40*/  IMAD.MOV.U32 R5, RZ, RZ, R25 ;  /* 0x000000ffff057224 */ /* 0x000fe200078e0019 */
[----:B0-----:R-:W-:Y:S06]  /*3e50*/  @!P1 BRA `(.L_x_63) ;  /* 0x0000000000289947 */ /* 0x001fec0003800000 */
        /* <DEDUP_REMOVED lines=10> */
.L_x_63:
[----:B------:R-:W-:Y:S01]  /*3f00*/  ISETP.NE.AND P1, PT, R19, 0x1, PT ;  /* 0x000000011300780c */ /* 0x000fe20003f25270 */
[----:B------:R-:W-:Y:S01]  /*3f10*/  ULDC UR4, c[0x0][0x648] ;  /* 0x0001920000047ab9 */ /* 0x000fe20000000800 */
[----:B------:R-:W-:Y:S01]  /*3f20*/  LOP3.LUT R20, R20, UR16, RZ, 0xc0, !PT ;  /* 0x0000001014147c12 */ /* 0x000fe2000f8ec0ff */
[----:B-1----:R-:W-:Y:S01]  /*3f30*/  IMAD.MOV R22, RZ, RZ, -R22 ;  /* 0x000000ffff167224 */ /* 0x002fe200078e0a16 */
[----:B------:R-:W-:Y:S01]  /*3f40*/  SHF.R.U64 R5, R4, UR4, R5 ;  /* 0x0000000404057c19 */ /* 0x000fe20008001205 */
[----:B------:R-:W-:Y:S01]  /*3f50*/  ULDC UR4, c[0x0][0x638] ;  /* 0x00018e0000047ab9 */ /* 0x000fe20000000800 */
[----:B------:R-:W-:Y:S01]  /*3f60*/  LOP3.LUT R32, R14, UR15, RZ, 0xc0, !PT ;  /* 0x0000000f0e207c12 */ /* 0x000fe2000f8ec0ff */
[----:B------:R-:W-:Y:S02]  /*3f70*/  ULDC UR5, c[0x0][0x610] ;  /* 0x0001840000057ab9 */ /* 0x000fe40000000800 */
[----:B------:R-:W-:Y:S02]  /*3f80*/  IMAD.MOV R4, RZ, RZ, -R5 ;  /* 0x000000ffff047224 */ /* 0x000fe400078e0a05 */
[----:B------:R-:W-:-:S02]  /*3f90*/  IMAD R20, R5, UR17, R20 ;  /* 0x0000001105147c24 */ /* 0x000fc4000f8e0214 */
[----:B--2---:R-:W-:Y:S02]  /*3fa0*/  @P1 IMAD R13, R21, R22, R12 ;  /* 0x00000016150d1224 */ /* 0x004fe400078e020c */
[----:B------:R-:W-:Y:S01]  /*3fb0*/  IMAD R15, R4, UR4, R15 ;  /* 0x00000004040f7c24 */ /* 0x000fe2000f8e020f */
[----:B------:R-:W-:Y:S01]  /*3fc0*/  ULDC UR4, c[0x0][0x600] ;  /* 0x0001800000047ab9 */ /* 0x000fe20000000800 */
[----:B------:R-:W-:Y:S02]  /*3fd0*/  IMAD R13, R20, UR5, R13 ;  /* 0x00000005140d7c24 */ /* 0x000fe4000f8e020d */
[----:B------:R-:W-:Y:S02]  /*3fe0*/  IMAD R32, R15, UR4, R32 ;  /* 0x000000040f207c24 */ /* 0x000fe4000f8e0220 */
[----:B------:R-:W-:-:S03]  /*3ff0*/  IMAD.MOV.U32 R4, RZ, RZ, 0x1 ;  /* 0x00000001ff047424 */ /* 0x000fc600078e00ff */
[----:B------:R-:W-:Y:S02]  /*4000*/  SEL R22, R32, R13, !P1 ;  /* 0x0000000d20167207 */ /* 0x000fe40004800000 */
[----:B------:R-:W-:-:S07]  /*4010*/  SEL R32, R13, R32, !P1 ;  /* 0x000000200d207207 */ /* 0x000fce0004800000 */
.L_x_61:
[----:B------:R-:W-:Y:S05]  /*4020*/  BSYNC B1 ;  /* 0x0000000000017941 */ /* 0x000fea0003800000 */
.L_x_60:
[----:B------:R-:W-:-:S13]  /*4030*/  LOP3.LUT P1, RZ, R4, 0xff, RZ, 0xc0, !PT ;  /* 0x000000ff04ff7812 */ /* 0x000fda000782c0ff */
[----:B------:R-:W-:Y:S05]  /*4040*/  @P1 BRA `(.L_x_64) ;  /* 0xfffffff4003c1947 */ /* 0x000fea000383ffff */
[----:B------:R-:W-:Y:S05]  /*4050*/  BSYNC B0 ;  /* 0x0000000000007941 */ /* 0x000fea0003800000 */
.L_x_52:
[----:B------:R-:W-:-:S03]  /*4060*/  UMOV UR4, 0xffffffff ;  /* 0xffffffff00047882 */ /* 0x000fc60000000000 */
[----:B------:R-:W-:Y:S05]  /*4070*/  BRA.DIV UR4, `(.L_x_65) ;  /* 0x0000000e04d07947 */ /* 0x000fea000b800000 */
[----:B------:R-:W-:-:S13]  /*4080*/  ELECT P6, URZ, PT ;  /* 0x00000000003f782f */ /* 0x000fda00038c0000 */
.L_x_99:
[----:B------:R-:W-:Y:S04]  /*4090*/  BSSY B0, `(.L_x_66) ;  /* 0x00000cd000007945 */ /* 0x000fe80003800000 */
[----:B------:R-:W-:Y:S05]  /*40a0*/  @!P6 BRA `(.L_x_67) ;  /* 0x0000000c002ce947 */ /* 0x000fea0003800000 */
[----:B------:R-:W-:-:S04]  /*40b0*/  LOP3.LUT R16, R16, 0x2, RZ, 0xfc, !PT ;  /* 0x0000000210107812 */ /* 0x000fc800078efcff */
[----:B------:R-:W-:-:S13]  /*40c0*/  ISETP.NE.AND P0, PT, R16, 0x3, PT ;  /* 0x000000031000780c */ /* 0x000fda0003f05270 */
[----:B------:R-:W-:Y:S05]  /*40d0*/  @!P0 BRA `(.L_x_68) ;  /* 0x0000000000048947 */ /* 0x000fea0003800000 */
[----:B------:R-:W-:Y:S01]  /*40e0*/  BPT.TRAP 0x1 ;  /* 0x000000040000795c */ /* 0x000fe20000300000 */
.L_x_68:
[----:B------:R-:W0:Y:S01]  /*40f0*/  S2R R3, SR_CgaCtaId ;  /* 0x0000000000037919 */ /* 0x000e220000008800 */
[----:B------:R-:W-:-:S04]  /*4100*/  MOV R2, 0x400 ;  /* 0x0000040000027802 */ /* 0x000fc80000000f00 */
[----:B0-----:R-:W-:Y:S02]  /*4110*/  LEA R3, R3, R2, 0x18 ;  /* 0x0000000203037211 */ /* 0x001fe400078ec0ff */
[----:B------:R-:W-:-:S03]  /*4120*/  SHF.L.U32 R2, R0, 0x1f, RZ ;  /* 0x0000001f00027819 */ /* 0x000fc600000006ff */
[----:B------:R-:W-:-:S04]  /*4130*/  VIADD R3, R3, 0xb0 ;  /* 0x000000b003037836 */ /* 0x000fc80000000000 */
[C---:B------:R-:W-:Y:S02]  /*4140*/  IMAD R7, R8.reuse, 0x8, R3 ;  /* 0x0000000808077824 */ /* 0x040fe400078e0203 */
[----:B------:R-:W-:Y:S02]  /*4150*/  VIADD R8, R8, 0x1 ;  /* 0x0000000108087836 */ /* 0x000fe40000000000 */
[----:B------:R-:W0:Y:S03]  /*4160*/  SYNCS.PHASECHK.TRANS64.TRYWAIT P0, [R7+URZ], R2 ;  /* 0x00000002070075a7 */ /* 0x000e26000800017f */
[----:B------:R-:W-:-:S04]  /*4170*/  ISETP.NE.AND P1, PT, R8, 0x16, PT ;  /* 0x000000160800780c */ /* 0x000fc80003f25270 */
[----:B------:R-:W-:Y:S02]  /*4180*/  SEL R5, RZ, 0x1, P1 ;  /* 0x00000001ff057807 */ /* 0x000fe40000800000 */
[----:B------:R-:W-:Y:S02]  /*4190*/  SEL R8, R8, RZ, P1 ;  /* 0x000000ff08087207 */ /* 0x000fe40000800000 */
[----:B------:R-:W-:-:S03]  /*41a0*/  LOP3.LUT R5, R0, R5, RZ, 0x3c, !PT ;  /* 0x0000000500057212 */ /* 0x000fc600078e3cff */
[----:B------:R-:W-:Y:S01]  /*41b0*/  IMAD R9, R8, 0x8, R3 ;  /* 0x0000000808097824 */ /* 0x000fe200078e0203 */
[----:B------:R-:W-:Y:S01]  /*41c0*/  SHF.L.U32 R4, R5, 0x1f, RZ ;  /* 0x0000001f05047819 */ /* 0x000fe200000006ff */
[----:B0-----:R-:W-:Y:S06]  /*41d0*/  @!P0 BRA `(.L_x_69) ;  /* 0x0000000c00988947 */ /* 0x001fec0003800000 */
.L_x_100:
[----:B------:R-:W1:Y:S01]  /*41e0*/  SYNCS.PHASECHK.TRANS64.TRYWAIT P0, [R9+URZ], R4 ;  /* 0x00000004090075a7 */ /* 0x000e62000800017f */
[----:B------:R-:W-:-:S05]  /*41f0*/  VIADD R0, R8, 0x1 ;  /* 0x0000000108007836 */ /* 0x000fca0000000000 */
[----:B------:R-:W-:-:S04]  /*4200*/  ISETP.NE.AND P1, PT, R0, 0x16, PT ;  /* 0x000000160000780c */ /* 0x000fc80003f25270 */
[----:B0-----:R-:W-:Y:S02]  /*4210*/  SEL R2, RZ, 0x1, P1 ;  /* 0x00000001ff027807 */ /* 0x001fe40000800000 */
[----:B------:R-:W-:Y:S02]  /*4220*/  SEL R0, R0, RZ, P1 ;  /* 0x000000ff00007207 */ /* 0x000fe40000800000 */
[----:B------:R-:W-:-:S03]  /*4230*/  LOP3.LUT R7, R5, R2, RZ, 0x3c, !PT ;  /* 0x0000000205077212 */ /* 0x000fc600078e3cff */
[----:B------:R-:W-:Y:S01]  /*4240*/  IMAD R6, R0, 0x8, R3 ;  /* 0x0000000800067824 */ /* 0x000fe200078e0203 */
[----:B------:R-:W-:Y:S01]  /*4250*/  SHF.L.U32 R5, R7, 0x1f, RZ ;  /* 0x0000001f07057819 */ /* 0x000fe200000006ff */
[----:B-1----:R-:W-:Y:S06]  /*4260*/  @!P0 BRA `(.L_x_70) ;  /* 0x0000000c00888947 */ /* 0x002fec0003800000 */
.L_x_101:
[----:B------:R-:W1:Y:S01]  /*4270*/  SYNCS.PHASECHK.TRANS64.TRYWAIT P0, [R6+URZ], R5 ;  /* 0x00000005060075a7 */ /* 0x000e62000800017f */
[----:B------:R-:W-:-:S05]  /*4280*/  VIADD R0, R0, 0x1 ;  /* 0x0000000100007836 */ /* 0x000fca0000000000 */
[----:B------:R-:W-:-:S04]  /*4290*/  ISETP.NE.AND P1, PT, R0, 0x16, PT ;  /* 0x000000160000780c */ /* 0x000fc80003f25270 */
[----:B------:R-:W-:Y:S02]  /*42a0*/  SEL R2, RZ, 0x1, P1 ;  /* 0x00000001ff027807 */ /* 0x000fe40000800000 */
[----:B------:R-:W-:Y:S02]  /*42b0*/  SEL R0, R0, RZ, P1 ;  /* 0x000000ff00007207 */ /* 0x000fe40000800000 */
[----:B------:R-:W-:-:S03]  /*42c0*/  LOP3.LUT R7, R7, R2, RZ, 0x3c, !PT ;  /* 0x0000000207077212 */ /* 0x000fc600078e3cff */
[----:B0-----:R-:W-:Y:S01]  /*42d0*/  IMAD R9, R0, 0x8, R3 ;  /* 0x0000000800097824 */ /* 0x001fe200078e0203 */
[----:B------:R-:W-:Y:S01]  /*42e0*/  SHF.L.U32 R4, R7, 0x1f, RZ ;  /* 0x0000001f07047819 */ /* 0x000fe200000006ff */
[----:B-1----:R-:W-:Y:S06]  /*42f0*/  @!P0 BRA `(.L_x_71) ;  /* 0x0000000c00788947 */ /* 0x002fec0003800000 */
.L_x_102:
        /* <DEDUP_REMOVED lines=9> */
.L_x_103:
        /* <DEDUP_REMOVED lines=9> */
.L_x_104:
        /* <DEDUP_REMOVED lines=9> */
.L_x_105:
        /* <DEDUP_REMOVED lines=9> */
.L_x_106:
        /* <DEDUP_REMOVED lines=9> */
.L_x_107:
        /* <DEDUP_REMOVED lines=9> */
.L_x_108:
        /* <DEDUP_REMOVED lines=9> */
.L_x_109:
        /* <DEDUP_REMOVED lines=9> */
.L_x_110:
        /* <DEDUP_REMOVED lines=9> */
.L_x_111:
        /* <DEDUP_REMOVED lines=9> */
.L_x_112:
        /* <DEDUP_REMOVED lines=9> */
.L_x_113:
        /* <DEDUP_REMOVED lines=9> */
.L_x_114:
        /* <DEDUP_REMOVED lines=9> */
.L_x_115:
        /* <DEDUP_REMOVED lines=9> */
.L_x_116:
        /* <DEDUP_REMOVED lines=9> */
.L_x_117:
        /* <DEDUP_REMOVED lines=9> */
.L_x_118:
        /* <DEDUP_REMOVED lines=9> */
.L_x_119:
[----:B------:R-:W1:Y:S01]  /*4c90*/  SYNCS.PHASECHK.TRANS64.TRYWAIT P0, [R6+URZ], R5 ;  /* 0x00000005060075a7 */ /* 0x000e62000800017f */
[----:B------:R-:W-:-:S05]  /*4ca0*/  VIADD R0, R0, 0x1 ;  /* 0x0000000100007836 */ /* 0x000fca0000000000 */
[----:B------:R-:W-:-:S04]  /*4cb0*/  ISETP.NE.AND P1, PT, R0, 0x16, PT ;  /* 0x000000160000780c */ /* 0x000fc80003f25270 */
[----:B------:R-:W-:Y:S02]  /*4cc0*/  SEL R2, RZ, 0x1, P1 ;  /* 0x00000001ff027807 */ /* 0x000fe40000800000 */
[----:B------:R-:W-:Y:S02]  /*4cd0*/  SEL R0, R0, RZ, P1 ;  /* 0x000000ff00007207 */ /* 0x000fe40000800000 */
[----:B------:R-:W-:Y:S01]  /*4ce0*/  LOP3.LUT R2, R7, R2, RZ, 0x3c, !PT ;  /* 0x0000000207027212 */ /* 0x000fe200078e3cff */
[----:B-1----:R-:W-:Y:S06]  /*4cf0*/  @!P0 BRA `(.L_x_89) ;  /* 0x0000000800608947 */ /* 0x002fec0003800000 */
.L_x_120:
[----:B------:R-:W-:Y:S01]  /*4d00*/  IMAD R3, R0, 0x8, R3 ;  /* 0x0000000800037824 */ /* 0x000fe200078e0203 */
[----:B------:R-:W-:-:S07]  /*4d10*/  SHF.L.U32 R0, R2, 0x1f, RZ ;  /* 0x0000001f02007819 */ /* 0x000fce00000006ff */
.L_x_90:
[----:B--2---:R2:W3:Y:S02]  /*4d20*/  SYNCS.PHASECHK.TRANS64.TRYWAIT P0, [R3+URZ], R0 ;  /* 0x00000000030075a7 */ /* 0x0044e4000800017f */
[----:B---3--:R-:W-:Y:S05]  /*4d30*/  @!P0 NANOSLEEP.SYNCS 0x989680 ;  /* 0x009896800000895d */ /* 0x008fea0003900000 */
[----:B------:R-:W3:Y:S02]  /*4d40*/  @!P0 SYNCS.PHASECHK.TRANS64 P0, [R3+URZ], R0 ;  /* 0x00000000030085a7 */ /* 0x000ee4000800007f */
[----:B---3--:R-:W-:Y:S05]  /*4d50*/  @!P0 BRA `(.L_x_90) ;  /* 0xfffffffc00f08947 */ /* 0x008fea000383ffff */
.L_x_67:
[----:B------:R-:W-:Y:S05]  /*4d60*/  BSYNC B0 ;  /* 0x0000000000007941 */ /* 0x000fea0003800000 */
.L_x_66:
[----:B------:R-:W-:Y:S05]  /*4d70*/  EXIT ;  /* 0x000000000000794d */ /* 0x000fea0003800000 */
.L_x_16:
[----:B0-----:R-:W-:-:S04]  /*4d80*/  IMAD.U32 R3, RZ, RZ, UR45 ;  /* 0x0000002dff037e24 */ /* 0x001fc8000f8e00ff */
[----:B------:R0:W1:Y:S03]  /*4d90*/  SYNCS.PHASECHK.TRANS64.TRYWAIT P0, [R3+URZ+-0x8], R0 ;  /* 0xfffff800030075a7 */ /* 0x000066000800017f */
[----:B-1----:R-:W-:Y:S05]  /*4da0*/  @!P0 NANOSLEEP.SYNCS 0x989680 ;  /* 0x009896800000895d */ /* 0x002fea0003900000 */
[----:B------:R-:W1:Y:S02]  /*4db0*/  @!P0 SYNCS.PHASECHK.TRANS64 P0, [R3+URZ+-0x8], R0 ;  /* 0xfffff800030085a7 */ /* 0x000e64000800007f */
[----:B-1----:R-:W-:Y:S05]  /*4dc0*/  @!P0 BRA `(.L_x_16) ;  /* 0xfffffffc00ec8947 */ /* 0x002fea000383ffff */
[----:B------:R-:W-:Y:S05]  /*4dd0*/  BRA `(.L_x_91) ;  /* 0xffffffc8006c7947 */ /* 0x000fea000383ffff */
.L_x_21:
[----:B-1----:R1:W3:Y:S02]  /*4de0*/  SYNCS.PHASECHK.TRANS64.TRYWAIT P1, [R3+URZ], R0 ;  /* 0x00000000030075a7 */ /* 0x0022e4000802017f */
[----:B---3--:R-:W-:Y:S05]  /*4df0*/  @!P1 NANOSLEEP.SYNCS 0x989680 ;  /* 0x009896800000995d */ /* 0x008fea0003900000 */
[----:B------:R-:W3:Y:S02]  /*4e00*/  @!P1 SYNCS.PHASECHK.TRANS64 P1, [R3+URZ], R0 ;  /* 0x00000000030095a7 */ /* 0x000ee4000802007f */
[----:B---3--:R-:W-:Y:S05]  /*4e10*/  @!P1 BRA `(.L_x_21) ;  /* 0xfffffffc00f09947 */ /* 0x008fea000383ffff */
[----:B------:R-:W-:Y:S05]  /*4e20*/  BRA `(.L_x_20) ;  /* 0xffffffc800d07947 */ /* 0x000fea000383ffff */
.L_x_26:
[----:B-1----:R-:W-:-:S04]  /*4e30*/  IMAD.U32 R4, RZ, RZ, UR4 ;  /* 0x00000004ff047e24 */ /* 0x002fc8000f8e00ff */
[----:B------:R1:W3:Y:S03]  /*4e40*/  SYNCS.PHASECHK.TRANS64.TRYWAIT P1, [R4+URZ], R3 ;  /* 0x00000003040075a7 */ /* 0x0002e6000802017f */
[----:B---3--:R-:W-:Y:S05]  /*4e50*/  @!P1 NANOSLEEP.SYNCS 0x989680 ;  /* 0x009896800000995d */ /* 0x008fea0003900000 */
[----:B------:R-:W3:Y:S02]  /*4e60*/  @!P1 SYNCS.PHASECHK.TRANS64 P1, [R4+URZ], R3 ;  /* 0x00000003040095a7 */ /* 0x000ee4000802007f */
[----:B---3--:R-:W-:Y:S05]  /*4e70*/  @!P1 BRA `(.L_x_26) ;  /* 0xfffffffc00ec9947 */ /* 0x008fea000383ffff */
[----:B------:R-:W-:Y:S05]  /*4e80*/  BRA `(.L_x_25) ;  /* 0xffffffcc00887947 */ /* 0x000fea000383ffff */
.L_x_32:
[----:B0-----:R-:W-:-:S04]  /*4e90*/  IMAD.U32 R3, RZ, RZ, UR45 ;  /* 0x0000002dff037e24 */ /* 0x001fc8000f8e00ff */
[----:B------:R0:W1:Y:S03]  /*4ea0*/  SYNCS.PHASECHK.TRANS64.TRYWAIT P0, [R3+URZ+0x8], R0 ;  /* 0x00000800030075a7 */ /* 0x000066000800017f */
[----:B-1----:R-:W-:Y:S05]  /*4eb0*/  @!P0 NANOSLEEP.SYNCS 0x989680 ;  /* 0x009896800000895d */ /* 0x002fea0003900000 */
[----:B------:R-:W1:Y:S02]  /*4ec0*/  @!P0 SYNCS.PHASECHK.TRANS64 P0, [R3+URZ+0x8], R0 ;  /* 0x00000800030085a7 */ /* 0x000e64000800007f */
[----:B-1----:R-:W-:Y:S05]  /*4ed0*/  @!P0 BRA `(.L_x_32) ;  /* 0xfffffffc00ec8947 */ /* 0x002fea000383ffff */
[----:B------:R-:W-:Y:S05]  /*4ee0*/  BRA `(.L_x_92) ;  /* 0xffffffd000c07947 */ /* 0x000fea000383ffff */
.L_x_53:
[----:B------:R-:W-:Y:S01]  /*4ef0*/  BSSY B1, `(.L_x_93) ;  /* 0x0000006000017945 */ /* 0x000fe20003800000 */
[----:B------:R-:W-:-:S07]  /*4f00*/  IMAD.MOV.U32 R15, RZ, RZ, -0x1 ;  /* 0xffffffffff0f7424 */ /* 0x000fce00078e00ff */
[----:B------:R-:W-:Y:S05]  /*4f10*/  WARPSYNC.COLLECTIVE R15, `(.L_x_94) ;  /* 0x000000000f0c7348 */ /* 0x000fea0003c00000 */
[----:B------:R-:W-:Y:S02]  /*4f20*/  ELECT P6, UR62, PT ;  /* 0x00000000003e782f */ /* 0x000fe400038c0000 */
[----:B------:R-:W-:Y:S01]  /*4f30*/  MOV R14, UR62 ;  /* 0x0000003e000e7c02 */ /* 0x000fe20008000f00 */
[----:B------:R-:W-:Y:S10]  /*4f40*/  ENDCOLLECTIVE ;  /* 0x000000000000791b */ /* 0x000ff40003800000 */
.L_x_94:
[----:B------:R-:W-:Y:S05]  /*4f50*/  BSYNC B1 ;  /* 0x0000000000017941 */ /* 0x000fea0003800000 */
.L_x_93:
[----:B------:R-:W-:Y:S05]  /*4f60*/  BRA `(.L_x_95) ;  /* 0xffffffe400807947 */ /* 0x000fea000383ffff */
.L_x_56:
[----:B-1----:R1:W2:Y:S02]  /*4f70*/  SYNCS.PHASECHK.TRANS64.TRYWAIT P1, [R13+URZ+0xb0], R6 ;  /* 0x0000b0060d0075a7 */ /* 0x0022a4000802017f */
[----:B--2---:R-:W-:Y:S05]  /*4f80*/  @!P1 NANOSLEEP.SYNCS 0x989680 ;  /* 0x009896800000995d */ /* 0x004fea0003900000 */
[----:B------:R-:W2:Y:S02]  /*4f90*/  @!P1 SYNCS.PHASECHK.TRANS64 P1, [R13+URZ+0xb0], R6 ;  /* 0x0000b0060d0095a7 */ /* 0x000ea4000802007f */
[----:B--2---:R-:W-:Y:S05]  /*4fa0*/  @!P1 BRA `(.L_x_56) ;  /* 0xfffffffc00f09947 */ /* 0x004fea000383ffff */
[----:B------:R-:W-:Y:S05]  /*4fb0*/  BRA `(.L_x_96) ;  /* 0xffffffe400b47947 */ /* 0x000fea000383ffff */
.L_x_65:
[----:B------:R-:W-:Y:S01]  /*4fc0*/  BSSY B0, `(.L_x_97) ;  /* 0x0000006000007945 */ /* 0x000fe20003800000 */
[----:B------:R-:W-:-:S07]  /*4fd0*/  IMAD.MOV.U32 R15, RZ, RZ, -0x1 ;  /* 0xffffffffff0f7424 */ /* 0x000fce00078e00ff */
[----:B------:R-:W-:Y:S05]  /*4fe0*/  WARPSYNC.COLLECTIVE R15, `(.L_x_98) ;  /* 0x000000000f0c7348 */ /* 0x000fea0003c00000 */
[----:B------:R-:W-:Y:S02]  /*4ff0*/  ELECT P6, UR62, PT ;  /* 0x00000000003e782f */ /* 0x000fe400038c0000 */
[----:B------:R-:W-:Y:S01]  /*5000*/  MOV R14, UR62 ;  /* 0x0000003e000e7c02 */ /* 0x000fe20008000f00 */
[----:B------:R-:W-:Y:S10]  /*5010*/  ENDCOLLECTIVE ;  /* 0x000000000000791b */ /* 0x000ff40003800000 */
.L_x_98:
[----:B------:R-:W-:Y:S05]  /*5020*/  BSYNC B0 ;  /* 0x0000000000007941 */ /* 0x000fea0003800000 */
.L_x_97:
[----:B------:R-:W-:Y:S05]  /*5030*/  BRA `(.L_x_99) ;  /* 0xfffffff000147947 */ /* 0x000fea000383ffff */
.L_x_69:
[----:B0-----:R0:W1:Y:S02]  /*5040*/  SYNCS.PHASECHK.TRANS64.TRYWAIT P0, [R7+URZ], R2 ;  /* 0x00000002070075a7 */ /* 0x001064000800017f */
[----:B-1----:R-:W-:Y:S05]  /*5050*/  @!P0 NANOSLEEP.SYNCS 0x989680 ;  /* 0x009896800000895d */ /* 0x002fea0003900000 */
[----:B------:R-:W1:Y:S02]  /*5060*/  @!P0 SYNCS.PHASECHK.TRANS64 P0, [R7+URZ], R2 ;  /* 0x00000002070085a7 */ /* 0x000e64000800007f */
[----:B-1----:R-:W-:Y:S05]  /*5070*/  @!P0 BRA `(.L_x_69) ;  /* 0xfffffffc00f08947 */ /* 0x002fea000383ffff */
[----:B------:R-:W-:Y:S05]  /*5080*/  BRA `(.L_x_100) ;  /* 0xfffffff000547947 */ /* 0x000fea000383ffff */
.L_x_70:
[----:B0-----:R0:W1:Y:S02]  /*5090*/  SYNCS.PHASECHK.TRANS64.TRYWAIT P0, [R9+URZ], R4 ;  /* 0x00000004090075a7 */ /* 0x001064000800017f */
[----:B-1----:R-:W-:Y:S05]  /*50a0*/  @!P0 NANOSLEEP.SYNCS 0x989680 ;  /* 0x009896800000895d */ /* 0x002fea0003900000 */
[----:B------:R-:W1:Y:S02]  /*50b0*/  @!P0 SYNCS.PHASECHK.TRANS64 P0, [R9+URZ], R4 ;  /* 0x00000004090085a7 */ /* 0x000e64000800007f */
[----:B-1----:R-:W-:Y:S05]  /*50c0*/  @!P0 BRA `(.L_x_70) ;  /* 0xfffffffc00f08947 */ /* 0x002fea000383ffff */
[----:B------:R-:W-:Y:S05]  /*50d0*/  BRA `(.L_x_101) ;  /* 0xfffffff000647947 */ /* 0x000fea000383ffff */
.L_x_71:
[----:B0-----:R0:W1:Y:S02]  /*50e0*/  SYNCS.PHASECHK.TRANS64.TRYWAIT P0, [R6+URZ], R5 ;  /* 0x00000005060075a7 */ /* 0x001064000800017f */
[----:B-1----:R-:W-:Y:S05]  /*50f0*/  @!P0 NANOSLEEP.SYNCS 0x989680 ;  /* 0x009896800000895d */ /* 0x002fea0003900000 */
[----:B------:R-:W1:Y:S02]  /*5100*/  @!P0 SYNCS.PHASECHK.TRANS64 P0, [R6+URZ], R5 ;  /* 0x00000005060085a7 */ /* 0x000e64000800007f */
[----:B-1----:R-:W-:Y:S05]  /*5110*/  @!P0 BRA `(.L_x_71) ;  /* 0xfffffffc00f08947 */ /* 0x002fea000383ffff */
[----:B------:R-:W-:Y:S05]  /*5120*/  BRA `(.L_x_102) ;  /* 0xfffffff000747947 */ /* 0x000fea000383ffff */
.L_x_72:
[----:B0-----:R0:W1:Y:S02]  /*5130*/  SYNCS.PHASECHK.TRANS64.TRYWAIT P0, [R9+URZ], R4 ;  /* 0x00000004090075a7 */ /* 0x001064000800017f */
[----:B-1----:R-:W-:Y:S05]  /*5140*/  @!P0 NANOSLEEP.SYNCS 0x989680 ;  /* 0x009896800000895d */ /* 0x002fea0003900000 */
[----:B------:R-:W1:Y:S02]  /*5150*/  @!P0 SYNCS.PHASECHK.TRANS64 P0, [R9+URZ], R4 ;  /* 0x00000004090085a7 */ /* 0x000e64000800007f */
[----:B-1----:R-:W-:Y:S05]  /*5160*/  @!P0 BRA `(.L_x_72) ;  /* 0xfffffffc00f08947 */ /* 0x002fea000383ffff */
[----:B------:R-:W-:Y:S05]  /*5170*/  BRA `(.L_x_103) ;  /* 0xfffffff000847947 */ /* 0x000fea000383ffff */
.L_x_73:
[----:B0-----:R0:W1:Y:S02]  /*5180*/  SYNCS.PHASECHK.TRANS64.TRYWAIT P0, [R6+URZ], R5 ;  /* 0x00000005060075a7 */ /* 0x001064000800017f */
[----:B-1----:R-:W-:Y:S05]  /*5190*/  @!P0 NANOSLEEP.SYNCS 0x989680 ;  /* 0x009896800000895d */ /* 0x002fea0003900000 */
[----:B------:R-:W1:Y:S02]  /*51a0*/  @!P0 SYNCS.PHASECHK.TRANS64 P0, [R6+URZ], R5 ;  /* 0x00000005060085a7 */ /* 0x000e64000800007f */
[----:B-1----:R-:W-:Y:S05]  /*51b0*/  @!P0 BRA `(.L_x_73) ;  /* 0xfffffffc00f08947 */ /* 0x002fea000383ffff */
[----:B------:R-:W-:Y:S05]  /*51c0*/  BRA `(.L_x_104) ;  /* 0xfffffff000947947 */ /* 0x000fea000383ffff */
.L_x_74:
[----:B0-----:R0:W1:Y:S02]  /*51d0*/  SYNCS.PHASECHK.TRANS64.TRYWAIT P0, [R9+URZ], R4 ;  /* 0x00000004090075a7 */ /* 0x001064000800017f */
[----:B-1----:R-:W-:Y:S05]  /*51e0*/  @!P0 NANOSLEEP.SYNCS 0x989680 ;  /* 0x009896800000895d */ /* 0x002fea0003900000 */
[----:B------:R-:W1:Y:S02]  /*51f0*/  @!P0 SYNCS.PHASECHK.TRANS64 P0, [R9+URZ], R4 ;  /* 0x00000004090085a7 */ /* 0x000e64000800007f */
[----:B-1----:R-:W-:Y:S05]  /*5200*/  @!P0 BRA `(.L_x_74) ;  /* 0xfffffffc00f08947 */ /* 0x002fea000383ffff */
[----:B------:R-:W-:Y:S05]  /*5210*/  BRA `(.L_x_105) ;  /* 0xfffffff000a47947 */ /* 0x000fea000383ffff */
.L_x_75:
[----:B0-----:R0:W1:Y:S02]  /*5220*/  SYNCS.PHASECHK.TRANS64.TRYWAIT P0, [R6+URZ], R5 ;  /* 0x00000005060075a7 */ /* 0x001064000800017f */
[----:B-1----:R-:W-:Y:S05]  /*5230*/  @!P0 NANOSLEEP.SYNCS 0x989680 ;  /* 0x009896800000895d */ /* 0x002fea0003900000 */
[----:B------:R-:W1:Y:S02]  /*5240*/  @!P0 SYNCS.PHASECHK.TRANS64 P0, [R6+URZ], R5 ;  /* 0x00000005060085a7 */ /* 0x000e64000800007f */
[----:B-1----:R-:W-:Y:S05]  /*5250*/  @!P0 BRA `(.L_x_75) ;  /* 0xfffffffc00f08947 */ /* 0x002fea000383ffff */
[----:B------:R-:W-:Y:S05]  /*5260*/  BRA `(.L_x_106) ;  /* 0xfffffff000b47947 */ /* 0x000fea000383ffff */
.L_x_76:
[----:B0-----:R0:W1:Y:S02]  /*5270*/  SYNCS.PHASECHK.TRANS64.TRYWAIT P0, [R9+URZ], R4 ;  /* 0x00000004090075a7 */ /* 0x001064000800017f */
[----:B-1----:R-:W-:Y:S05]  /*5280*/  @!P0 NANOSLEEP.SYNCS 0x989680 ;  /* 0x009896800000895d */ /* 0x002fea0003900000 */
[----:B------:R-:W1:Y:S02]  /*5290*/  @!P0 SYNCS.PHASECHK.TRANS64 P0, [R9+URZ], R4 ;  /* 0x00000004090085a7 */ /* 0x000e64000800007f */
[----:B-1----:R-:W-:Y:S05]  /*52a0*/  @!P0 BRA `(.L_x_76) ;  /* 0xfffffffc00f08947 */ /* 0x002fea000383ffff */
[----:B------:R-:W-:Y:S05]  /*52b0*/  BRA `(.L_x_107) ;  /* 0xfffffff000c47947 */ /* 0x000fea000383ffff */
.L_x_77:
[----:B0-----:R0:W1:Y:S02]  /*52c0*/  SYNCS.PHASECHK.TRANS64.TRYWAIT P0, [R6+URZ], R5 ;  /* 0x00000005060075a7 */ /* 0x001064000800017f */
[----:B-1----:R-:W-:Y:S05]  /*52d0*/  @!P0 NANOSLEEP.SYNCS 0x989680 ;  /* 0x009896800000895d */ /* 0x002fea0003900000 */
[----:B------:R-:W1:Y:S02]  /*52e0*/  @!P0 SYNCS.PHASECHK.TRANS64 P0, [R6+URZ], R5 ;  /* 0x00000005060085a7 */ /* 0x000e64000800007f */
[----:B-1----:R-:W-:Y:S05]  /*52f0*/  @!P0 BRA `(.L_x_77) ;  /* 0xfffffffc00f08947 */ /* 0x002fea000383ffff */
[----:B------:R-:W-:Y:S05]  /*5300*/  BRA `(.L_x_108) ;  /* 0xfffffff000d47947 */ /* 0x000fea000383ffff */
.L_x_78:
[----:B0-----:R0:W1:Y:S02]  /*5310*/  SYNCS.PHASECHK.TRANS64.TRYWAIT P0, [R9+URZ], R4 ;  /* 0x00000004090075a7 */ /* 0x001064000800017f */
[----:B-1----:R-:W-:Y:S05]  /*5320*/  @!P0 NANOSLEEP.SYNCS 0x989680 ;  /* 0x009896800000895d */ /* 0x002fea0003900000 */
[----:B------:R-:W1:Y:S02]  /*5330*/  @!P0 SYNCS.PHASECHK.TRANS64 P0, [R9+URZ], R4 ;  /* 0x00000004090085a7 */ /* 0x000e64000800007f */
[----:B-1----:R-:W-:Y:S05]  /*5340*/  @!P0 BRA `(.L_x_78) ;  /* 0xfffffffc00f08947 */ /* 0x002fea000383ffff */
[----:B------:R-:W-:Y:S05]  /*5350*/  BRA `(.L_x_109) ;  /* 0xfffffff000e47947 */ /* 0x000fea000383ffff */
.L_x_79:
[----:B0-----:R0:W1:Y:S02]  /*5360*/  SYNCS.PHASECHK.TRANS64.TRYWAIT P0, [R6+URZ], R5 ;  /* 0x00000005060075a7 */ /* 0x001064000800017f */
[----:B-1----:R-:W-:Y:S05]  /*5370*/  @!P0 NANOSLEEP.SYNCS 0x989680 ;  /* 0x009896800000895d */ /* 0x002fea0003900000 */
[----:B------:R-:W1:Y:S02]  /*5380*/  @!P0 SYNCS.PHASECHK.TRANS64 P0, [R6+URZ], R5 ;  /* 0x00000005060085a7 */ /* 0x000e64000800007f */
[----:B-1----:R-:W-:Y:S05]  /*5390*/  @!P0 BRA `(.L_x_79) ;  /* 0xfffffffc00f08947 */ /* 0x002fea000383ffff */
[----:B------:R-:W-:Y:S05]  /*53a0*/  BRA `(.L_x_110) ;  /* 0xfffffff000f47947 */ /* 0x000fea000383ffff */
.L_x_80:
[----:B0-----:R0:W1:Y:S02]  /*53b0*/  SYNCS.PHASECHK.TRANS64.TRYWAIT P0, [R9+URZ], R4 ;  /* 0x00000004090075a7 */ /* 0x001064000800017f */
[----:B-1----:R-:W-:Y:S05]  /*53c0*/  @!P0 NANOSLEEP.SYNCS 0x989680 ;  /* 0x009896800000895d */ /* 0x002fea0003900000 */
[----:B------:R-:W1:Y:S02]  /*53d0*/  @!P0 SYNCS.PHASECHK.TRANS64 P0, [R9+URZ], R4 ;  /* 0x00000004090085a7 */ /* 0x000e64000800007f */
[----:B-1----:R-:W-:Y:S05]  /*53e0*/  @!P0 BRA `(.L_x_80) ;  /* 0xfffffffc00f08947 */ /* 0x002fea000383ffff */
[----:B------:R-:W-:Y:S05]  /*53f0*/  BRA `(.L_x_111) ;  /* 0xfffffff400047947 */ /* 0x000fea000383ffff */
.L_x_81:
[----:B0-----:R0:W1:Y:S02]  /*5400*/  SYNCS.PHASECHK.TRANS64.TRYWAIT P0, [R6+URZ], R5 ;  /* 0x00000005060075a7 */ /* 0x001064000800017f */
[----:B-1----:R-:W-:Y:S05]  /*5410*/  @!P0 NANOSLEEP.SYNCS 0x989680 ;  /* 0x009896800000895d */ /* 0x002fea0003900000 */
[----:B------:R-:W1:Y:S02]  /*5420*/  @!P0 SYNCS.PHASECHK.TRANS64 P0, [R6+URZ], R5 ;  /* 0x00000005060085a7 */ /* 0x000e64000800007f */
[----:B-1----:R-:W-:Y:S05]  /*5430*/  @!P0 BRA `(.L_x_81) ;  /* 0xfffffffc00f08947 */ /* 0x002fea000383ffff */
[----:B------:R-:W-:Y:S05]  /*5440*/  BRA `(.L_x_112) ;  /* 0xfffffff400147947 */ /* 0x000fea000383ffff */
.L_x_82:
[----:B0-----:R0:W1:Y:S02]  /*5450*/  SYNCS.PHASECHK.TRANS64.TRYWAIT P0, [R9+URZ], R4 ;  /* 0x00000004090075a7 */ /* 0x001064000800017f */
[----:B-1----:R-:W-:Y:S05]  /*5460*/  @!P0 NANOSLEEP.SYNCS 0x989680 ;  /* 0x009896800000895d */ /* 0x002fea0003900000 */
[----:B------:R-:W1:Y:S02]  /*5470*/  @!P0 SYNCS.PHASECHK.TRANS64 P0, [R9+URZ], R4 ;  /* 0x00000004090085a7 */ /* 0x000e64000800007f */
[----:B-1----:R-:W-:Y:S05]  /*5480*/  @!P0 BRA `(.L_x_82) ;  /* 0xfffffffc00f08947 */ /* 0x002fea000383ffff */
[----:B------:R-:W-:Y:S05]  /*5490*/  BRA `(.L_x_113) ;  /* 0xfffffff400247947 */ /* 0x000fea000383ffff */
.L_x_83:
[----:B0-----:R0:W1:Y:S02]  /*54a0*/  SYNCS.PHASECHK.TRANS64.TRYWAIT P0, [R6+URZ], R5 ;  /* 0x00000005060075a7 */ /* 0x001064000800017f */
[----:B-1----:R-:W-:Y:S05]  /*54b0*/  @!P0 NANOSLEEP.SYNCS 0x989680 ;  /* 0x009896800000895d */ /* 0x002fea0003900000 */
[----:B------:R-:W1:Y:S02]  /*54c0*/  @!P0 SYNCS.PHASECHK.TRANS64 P0, [R6+URZ], R5 ;  /* 0x00000005060085a7 */ /* 0x000e64000800007f */
[----:B-1----:R-:W-:Y:S05]  /*54d0*/  @!P0 BRA `(.L_x_83) ;  /* 0xfffffffc00f08947 */ /* 0x002fea000383ffff */
[----:B------:R-:W-:Y:S05]  /*54e0*/  BRA `(.L_x_114) ;  /* 0xfffffff400347947 */ /* 0x000fea000383ffff */
.L_x_84:
[----:B0-----:R0:W1:Y:S02]  /*54f0*/  SYNCS.PHASECHK.TRANS64.TRYWAIT P0, [R9+URZ], R4 ;  /* 0x00000004090075a7 */ /* 0x001064000800017f */
[----:B-1----:R-:W-:Y:S05]  /*5500*/  @!P0 NANOSLEEP.SYNCS 0x989680 ;  /* 0x009896800000895d */ /* 0x002fea0003900000 */
[----:B------:R-:W1:Y:S02]  /*5510*/  @!P0 SYNCS.PHASECHK.TRANS64 P0, [R9+URZ], R4 ;  /* 0x00000004090085a7 */ /* 0x000e64000800007f */
[----:B-1----:R-:W-:Y:S05]  /*5520*/  @!P0 BRA `(.L_x_84) ;  /* 0xfffffffc00f08947 */ /* 0x002fea000383ffff */
[----:B------:R-:W-:Y:S05]  /*5530*/  BRA `(.L_x_115) ;  /* 0xfffffff400447947 */ /* 0x000fea000383ffff */
.L_x_85:
[----:B0-----:R0:W1:Y:S02]  /*5540*/  SYNCS.PHASECHK.TRANS64.TRYWAIT P0, [R6+URZ], R5 ;  /* 0x00000005060075a7 */ /* 0x001064000800017f */
[----:B-1----:R-:W-:Y:S05]  /*5550*/  @!P0 NANOSLEEP.SYNCS 0x989680 ;  /* 0x009896800000895d */ /* 0x002fea0003900000 */
[----:B------:R-:W1:Y:S02]  /*5560*/  @!P0 SYNCS.PHASECHK.TRANS64 P0, [R6+URZ], R5 ;  /* 0x00000005060085a7 */ /* 0x000e64000800007f */
[----:B-1----:R-:W-:Y:S05]  /*5570*/  @!P0 BRA `(.L_x_85) ;  /* 0xfffffffc00f08947 */ /* 0x002fea000383ffff */
[----:B------:R-:W-:Y:S05]  /*5580*/  BRA `(.L_x_116) ;  /* 0xfffffff400547947 */ /* 0x000fea000383ffff */
.L_x_86:
[----:B0-----:R0:W1:Y:S02]  /*5590*/  SYNCS.PHASECHK.TRANS64.TRYWAIT P0, [R9+URZ], R4 ;  /* 0x00000004090075a7 */ /* 0x001064000800017f */
[----:B-1----:R-:W-:Y:S05]  /*55a0*/  @!P0 NANOSLEEP.SYNCS 0x989680 ;  /* 0x009896800000895d */ /* 0x002fea0003900000 */
[----:B------:R-:W1:Y:S02]  /*55b0*/  @!P0 SYNCS.PHASECHK.TRANS64 P0, [R9+URZ], R4 ;  /* 0x00000004090085a7 */ /* 0x000e64000800007f */
[----:B-1----:R-:W-:Y:S05]  /*55c0*/  @!P0 BRA `(.L_x_86) ;  /* 0xfffffffc00f08947 */ /* 0x002fea000383ffff */
[----:B------:R-:W-:Y:S05]  /*55d0*/  BRA `(.L_x_117) ;  /* 0xfffffff400647947 */ /* 0x000fea000383ffff */
.L_x_87:
[----:B0-----:R0:W1:Y:S02]  /*55e0*/  SYNCS.PHASECHK.TRANS64.TRYWAIT P0, [R6+URZ], R5 ;  /* 0x00000005060075a7 */ /* 0x001064000800017f */
[----:B-1----:R-:W-:Y:S05]  /*55f0*/  @!P0 NANOSLEEP.SYNCS 0x989680 ;  /* 0x009896800000895d */ /* 0x002fea0003900000 */
[----:B------:R-:W1:Y:S02]  /*5600*/  @!P0 SYNCS.PHASECHK.TRANS64 P0, [R6+URZ], R5 ;  /* 0x00000005060085a7 */ /* 0x000e64000800007f */
[----:B-1----:R-:W-:Y:S05]  /*5610*/  @!P0 BRA `(.L_x_87) ;  /* 0xfffffffc00f08947 */ /* 0x002fea000383ffff */
[----:B------:R-:W-:Y:S05]  /*5620*/  BRA `(.L_x_118) ;  /* 0xfffffff400747947 */ /* 0x000fea000383ffff */
.L_x_88:
[----:B0-----:R0:W1:Y:S02]  /*5630*/  SYNCS.PHASECHK.TRANS64.TRYWAIT P0, [R9+URZ], R4 ;  /* 0x00000004090075a7 */ /* 0x001064000800017f */
[----:B-1----:R-:W-:Y:S05]  /*5640*/  @!P0 NANOSLEEP.SYNCS 0x989680 ;  /* 0x009896800000895d */ /* 0x002fea0003900000 */
[----:B------:R-:W1:Y:S02]  /*5650*/  @!P0 SYNCS.PHASECHK.TRANS64 P0, [R9+URZ], R4 ;  /* 0x00000004090085a7 */ /* 0x000e64000800007f */
[----:B-1----:R-:W-:Y:S05]  /*5660*/  @!P0 BRA `(.L_x_88) ;  /* 0xfffffffc00f08947 */ /* 0x002fea000383ffff */
[----:B------:R-:W-:Y:S05]  /*5670*/  BRA `(.L_x_119) ;  /* 0xfffffff400847947 */ /* 0x000fea000383ffff */
.L_x_89:
[----:B-1----:R1:W2:Y:S02]  /*5680*/  SYNCS.PHASECHK.TRANS64.TRYWAIT P0, [R6+URZ], R5 ;  /* 0x00000005060075a7 */ /* 0x0022a4000800017f */
[----:B--2---:R-:W-:Y:S05]  /*5690*/  @!P0 NANOSLEEP.SYNCS 0x989680 ;  /* 0x009896800000895d */ /* 0x004fea0003900000 */
[----:B------:R-:W2:Y:S02]  /*56a0*/  @!P0 SYNCS.PHASECHK.TRANS64 P0, [R6+URZ], R5 ;  /* 0x00000005060085a7 */ /* 0x000ea4000800007f */
[----:B--2---:R-:W-:Y:S05]  /*56b0*/  @!P0 BRA `(.L_x_89) ;  /* 0xfffffffc00f08947 */ /* 0x004fea000383ffff */
[----:B------:R-:W-:Y:S05]  /*56c0*/  BRA `(.L_x_120) ;  /* 0xfffffff4008c7947 */ /* 0x000fea000383ffff */
.L_x_121:
[----:B------:R-:W-:-:S00]  /*56d0*/  BRA `(.L_x_121) ;  /* 0xfffffffc00fc7947 */ /* 0x000fc0000383ffff */
[----:B------:R-:W-:-:S00]  /*56e0*/  NOP ;  /* 0x0000000000007918 */ /* 0x000fc00000000000 */
        /* <DEDUP_REMOVED lines=9> */
.L_x_122:


//--------------------- .nv.global.init           --------------------------
	.section	.nv.global.init,"aw",@progbits
.nv.global.init:
	.type		$str$22,@object
	.size		$str$22,($str$23 - $str$22)
$str$22:
        /*0000*/ 	.byte	0x6b, 0x5f, 0x74, 0x69, 0x6c, 0x65, 0x5f, 0x63, 0x6f, 0x75, 0x6e, 0x74, 0x20, 0x3e, 0x3d, 0x20
        /*0010*/ 	.byte	0x31, 0x00
	.type		$str$23,@object
	.size		$str$23,(__unnamed_1 - $str$23)
$str$23:
        /*0012*/ 	.byte	0x2f, 0x74, 0x6d, 0x70, 0x2f, 0x63, 0x75, 0x74, 0x6c, 0x61, 0x73, 0x73, 0x5f, 0x73, 0x77, 0x65
        /*0022*/ 	.byte	0x65, 0x70, 0x5f, 0x73, 0x72, 0x63, 0x2f, 0x69, 0x6e, 0x63, 0x6c, 0x75, 0x64, 0x65, 0x2f, 0x63
        /*0032*/ 	.byte	0x75, 0x74, 0x6c, 0x61, 0x73, 0x73, 0x2f, 0x67, 0x65, 0x6d, 0x6d, 0x2f, 0x63, 0x6f, 0x6c, 0x6c
        /*0042*/ 	.byte	0x65, 0x63, 0x74, 0x69, 0x76, 0x65, 0x2f, 0x73, 0x6d, 0x39, 0x30, 0x5f, 0x6d, 0x6d, 0x61, 0x5f
        /*0052*/ 	.byte	0x74, 0x6d, 0x61, 0x5f, 0x67, 0x6d, 0x6d, 0x61, 0x5f, 0x73, 0x73, 0x5f, 0x77, 0x61, 0x72, 0x70
        /*0062*/ 	.byte	0x73, 0x70, 0x65, 0x63, 0x69, 0x61, 0x6c, 0x69, 0x7a, 0x65, 0x64, 0x2e, 0x68, 0x70, 0x70, 0x00
	.type		__unnamed_1,@object
	.size		__unnamed_1,(.L_0 - __unnamed_1)
__unnamed_1:
        /*0072*/ 	.byte	0x76, 0x6f, 0x69, 0x64, 0x20, 0x63, 0x75, 0x74, 0x6c, 0x61, 0x73, 0x73, 0x3a, 0x3a, 0x67, 0x65
        /* <DEDUP_REMOVED lines=179> */
        /*0bb2*/ 	.byte	0x74, 0x65, 0x3a, 0x3a, 0x69, 0x64, 0x65, 0x6e, 0x74, 0x69, 0x74, 0x79, 0x5d, 0x00
.L_0:


//--------------------- .nv.shared._ZN7cutlass13device_kernelINS_4gemm6kernel13GemmUniversalIN4cute5tupleIJiiiiEEENS1_10collective13CollectiveMmaINS1_34MainloopSm90TmaGmmaWarpSpecializedILi22ENS5_IJNS4_1CILi1EEESB_SB_EEENS1_32KernelTmaWarpSpecializedPingpongEEENS5_IJNSA_ILi64EEENSA_ILi16EEESF_EEENS_10bfloat16_tENS5_IJlSB_lEEESI_SJ_NS4_8TiledMMAINS4_8MMA_AtomIJNS4_4SM904GMMA27MMA_64x16x16_F32BF16BF16_SSILNSN_5MajorE0ELSP_0ELNSN_7ScaleInE1ELSQ_1EEEEEENS4_6LayoutISC_NS5_IJNSA_ILi0EEESU_SU_EEEEENS5_IJNS4_10UnderscoreESX_SX_EEEEENS4_13SM90_TMA_LOADENS4_14ComposedLayoutINS4_7SwizzleILi3ELi4ELi3EEENS4_18smem_ptr_flag_bitsILi16EEENST_INS5_IJNSA_ILi8EEESF_EEENS5_IJSF_SB_EEEEEEEvNS4_8identityES10_S1A_vS1B_EENS_8epilogue10collective6detail29Sm90TmaWarpSpecializedAdapterINS1E_15DefaultEpilogueIfSJ_SJ_NS1D_6thread17LinearCombinationIfLi1EffLNS1I_9ScaleType4KindE0ELNS_15FloatRoundStyleE2EfEENS1_15EpilogueDefaultEEEEEvvEEEEvNT_6ParamsE --------------------------
	.section	.nv.shared._ZN7cutlass13device_kernelINS_4gemm6kernel13GemmUniversalIN4cute5tupleIJiiiiEEENS1_10collective13CollectiveMmaINS1_34MainloopSm90TmaGmmaWarpSpecializedILi22ENS5_IJNS4_1CILi1EEESB_SB_EEENS1_32KernelTmaWarpSpecializedPingpongEEENS5_IJNSA_ILi64EEENSA_ILi16EEESF_EEENS_10bfloat16_tENS5_IJlSB_lEEESI_SJ_NS4_8TiledMMAINS4_8MMA_AtomIJNS4_4SM904GMMA27MMA_64x16x16_F32BF16BF16_SSILNSN_5MajorE0ELSP_0ELNSN_7ScaleInE1ELSQ_1EEEEEENS4_6LayoutISC_NS5_IJNSA_ILi0EEESU_SU_EEEEENS5_IJNS4_10UnderscoreESX_SX_EEEEENS4_13SM90_TMA_LOADENS4_14ComposedLayoutINS4_7SwizzleILi3ELi4ELi3EEENS4_18smem_ptr_flag_bitsILi16EEENST_INS5_IJNSA_ILi8EEESF_EEENS5_IJSF_SB_EEEEEEEvNS4_8identityES10_S1A_vS1B_EENS_8epilogue10collective6detail29Sm90TmaWarpSpecializedAdapterINS1E_15DefaultEpilogueIfSJ_SJ_NS1D_6thread17LinearCombinationIfLi1EffLNS1I_9ScaleType4KindE0ELNS_15FloatRoundStyleE2EfEENS1_15EpilogueDefaultEEEEEvvEEEEvNT_6ParamsE,"aw",@nobits
	.sectionflags	@""
	.align	16
	.zero		1024


//--------------------- .nv.shared.reserved.0     --------------------------
	.section	.nv.shared.reserved.0,"aw",@nobits
	.weak		__nv_reservedSMEM_offset_0_alias
	.size		__nv_reservedSMEM_offset_0_alias, 0, 0
	.other		__nv_reservedSMEM_offset_0_alias,@"STO_CUDA_RESERVED_SHARED STV_DEFAULT"
__nv_reservedSMEM_offset_0_alias:
	.zero		0


//--------------------- .nv.global                --------------------------
	.section	.nv.global,"aw",@nobits
.nv.global:
	.type		_ZN39_INTERNAL_4cc4b197_4_k_cu_f475623c_26174cute1_E,@object
	.size		_ZN39_INTERNAL_4cc4b197_4_k_cu_f475623c_26174cute1_E,(_ZN39_INTERNAL_4cc4b197_4_k_cu_f475623c_26174cuda3std3__45__cpo6cbeginE - _ZN39_INTERNAL_4cc4b197_4_k_cu_f475623c_26174cute1_E)
_ZN39_INTERNAL_4cc4b197_4_k_cu_f475623c_26174cute1_E:
	.zero		1
	.type		_ZN39_INTERNAL_4cc4b197_4_k_cu_f475623c_26174cuda3std3__45__cpo6cbeginE,@object
	.size		_ZN39_INTERNAL_4cc4b197_4_k_cu_f475623c_26174cuda3std3__45__cpo6cbeginE,(_ZN39_INTERNAL_4cc4b197_4_k_cu_f475623c_26174cuda3std3__48in_placeE - _ZN39_INTERNAL_4cc4b197_4_k_cu_f475623c_26174cuda3std3__45__cpo6cbeginE)
_ZN39_INTERNAL_4cc4b197_4_k_cu_f475623c_26174cuda3std3__45__cpo6cbeginE:
	.zero		1
	.type		_ZN39_INTERNAL_4cc4b197_4_k_cu_f475623c_26174cuda3std3__48in_placeE,@object
	.size		_ZN39_INTERNAL_4cc4b197_4_k_cu_f475623c_26174cuda3std3__48in_placeE,(_ZN39_INTERNAL_4cc4b197_4_k_cu_f475623c_26174cuda3std6ranges3__45__cpo9iter_moveE - _ZN39_INTERNAL_4cc4b197_4_k_cu_f475623c_26174cuda3std3__48in_placeE)
_ZN39_INTERNAL_4cc4b197_4_k_cu_f475623c_26174cuda3std3__48in_placeE:
	.zero		1
	.type		_ZN39_INTERNAL_4cc4b197_4_k_cu_f475623c_26174cuda3std6ranges3__45__cpo9iter_moveE,@object
	.size		_ZN39_INTERNAL_4cc4b197_4_k_cu_f475623c_26174cuda3std6ranges3__45__cpo9iter_moveE,(_ZN39_INTERNAL_4cc4b197_4_k_cu_f475623c_26174cuda3std3__45__cpo5beginE - _ZN39_INTERNAL_4cc4b197_4_k_cu_f475623c_26174cuda3std6ranges3__45__cpo9iter_moveE)
_ZN39_INTERNAL_4cc4b197_4_k_cu_f475623c_26174cuda3std6ranges3__45__cpo9iter_moveE:
	.zero		1
	.type		_ZN39_INTERNAL_4cc4b197_4_k_cu_f475623c_26174cuda3std3__45__cpo5beginE,@object
	.size		_ZN39_INTERNAL_4cc4b197_4_k_cu_f475623c_26174cuda3std3__45__cpo5beginE,(_ZN39_INTERNAL_4cc4b197_4_k_cu_f475623c_26174cuda3std3__441_GLOBAL__N__4cc4b197_4_k_cu_f475623c_26176ignoreE - _ZN39_INTERNAL_4cc4b197_4_k_cu_f475623c_26174cuda3std3__45__cpo5beginE)
_ZN39_INTERNAL_4cc4b197_4_k_cu_f475623c_26174cuda3std3__45__cpo5beginE:
	.zero		1
	.type		_ZN39_INTERNAL_4cc4b197_4_k_cu_f475623c_26174cuda3std3__441_GLOBAL__N__4cc4b197_4_k_cu_f475623c_26176ignoreE,@object
	.size		_ZN39_INTERNAL_4cc4b197_4_k_cu_f475623c_26174cuda3std3__441_GLOBAL__N__4cc4b197_4_k_cu_f475623c_26176ignoreE,(_ZN39_INTERNAL_4cc4b197_4_k_cu_f475623c_26174cute7productE - _ZN39_INTERNAL_4cc4b197_4_k_cu_f475623c_26174cuda3std3__441_GLOBAL__N__4cc4b197_4_k_cu_f475623c_26176ignoreE)
_ZN39_INTERNAL_4cc4b197_4_k_cu_f475623c_26174cuda3std3__441_GLOBAL__N__4cc4b197_4_k_cu_f475623c_26176ignoreE:
	.zero		1
	.type		_ZN39_INTERNAL_4cc4b197_4_k_cu_f475623c_26174cute7productE,@object
	.size		_ZN39_INTERNAL_4cc4b197_4_k_cu_f475623c_26174cute7productE,(_ZN39_INTERNAL_4cc4b197_4_k_cu_f475623c_26174cuda3std3__45__cpo3endE - _ZN39_INTERNAL_4cc4b197_4_k_cu_f475623c_26174cute7productE)
_ZN39_INTERNAL_4cc4b197_4_k_cu_f475623c_26174cute7productE:
	.zero		1
	.type		_ZN39_INTERNAL_4cc4b197_4_k_cu_f475623c_26174cuda3std3__45__cpo3endE,@object
	.size		_ZN39_INTERNAL_4cc4b197_4_k_cu_f475623c_26174cuda3std3__45__cpo3endE,(_ZN39_INTERNAL_4cc4b197_4_k_cu_f475623c_26174cuda3std3__419piecewise_constructE - _ZN39_INTERNAL_4cc4b197_4_k_cu_f475623c_26174cuda3std3__45__cpo3endE)
_ZN39_INTERNAL_4cc4b197_4_k_cu_f475623c_26174cuda3std3__45__cpo3endE:
	.zero		1
	.type		_ZN39_INTERNAL_4cc4b197_4_k_cu_f475623c_26174cuda3std3__419piecewise_constructE,@object
	.size		_ZN39_INTERNAL_4cc4b197_4_k_cu_f475623c_26174cuda3std3__419piecewise_constructE,(_ZN39_INTERNAL_4cc4b197_4_k_cu_f475623c_26174cuda3std3__45__cpo4cendE - _ZN39_INTERNAL_4cc4b197_4_k_cu_f475623c_26174cuda3std3__419piecewise_constructE)
_ZN39_INTERNAL_4cc4b197_4_k_cu_f475623c_26174cuda3std3__419piecewise_constructE:
	.zero		1
	.type		_ZN39_INTERNAL_4cc4b197_4_k_cu_f475623c_26174cuda3std3__45__cpo4cendE,@object
	.size		_ZN39_INTERNAL_4cc4b197_4_k_cu_f475623c_26174cuda3std3__45__cpo4cendE,(_ZN39_INTERNAL_4cc4b197_4_k_cu_f475623c_26174cuda3std6ranges3__45__cpo4swapE - _ZN39_INTERNAL_4cc4b197_4_k_cu_f475623c_26174cuda3std3__45__cpo4cendE)
_ZN39_INTERNAL_4cc4b197_4_k_cu_f475623c_26174cuda3std3__45__cpo4cendE:
	.zero		1
	.type		_ZN39_INTERNAL_4cc4b197_4_k_cu_f475623c_26174cuda3std6ranges3__45__cpo4swapE,@object
	.size		_ZN39_INTERNAL_4cc4b197_4_k_cu_f475623c_26174cuda3std6ranges3__45__cpo4swapE,(.L_8 - _ZN39_INTERNAL_4cc4b197_4_k_cu_f475623c_26174cuda3std6ranges3__45__cpo4swapE)
_ZN39_INTERNAL_4cc4b197_4_k_cu_f475623c_26174cuda3std6ranges3__45__cpo4swapE:
	.zero		1
.L_8:


//--------------------- .nv.constant0._ZN7cutlass13device_kernelINS_4gemm6kernel13GemmUniversalIN4cute5tupleIJiiiiEEENS1_10collective13CollectiveMmaINS1_34MainloopSm90TmaGmmaWarpSpecializedILi22ENS5_IJNS4_1CILi1EEESB_SB_EEENS1_32KernelTmaWarpSpecializedPingpongEEENS5_IJNSA_ILi64EEENSA_ILi16EEESF_EEENS_10bfloat16_tENS5_IJlSB_lEEESI_SJ_NS4_8TiledMMAINS4_8MMA_AtomIJNS4_4SM904GMMA27MMA_64x16x16_F32BF16BF16_SSILNSN_5MajorE0ELSP_0ELNSN_7ScaleInE1ELSQ_1EEEEEENS4_6LayoutISC_NS5_IJNSA_ILi0EEESU_SU_EEEEENS5_IJNS4_10UnderscoreESX_SX_EEEEENS4_13SM90_TMA_LOADENS4_14ComposedLayoutINS4_7SwizzleILi3ELi4ELi3EEENS4_18smem_ptr_flag_bitsILi16EEENST_INS5_IJNSA_ILi8EEESF_EEENS5_IJSF_SB_EEEEEEEvNS4_8identityES10_S1A_vS1B_EENS_8epilogue10collective6detail29Sm90TmaWarpSpecializedAdapterINS1E_15DefaultEpilogueIfSJ_SJ_NS1D_6thread17LinearCombinationIfLi1EffLNS1I_9ScaleType4KindE0ELNS_15FloatRoundStyleE2EfEENS1_15EpilogueDefaultEEEEEvvEEEEvNT_6ParamsE --------------------------
	.section	.nv.constant0._ZN7cutlass13device_kernelINS_4gemm6kernel13GemmUniversalIN4cute5tupleIJiiiiEEENS1_10collective13CollectiveMmaINS1_34MainloopSm90TmaGmmaWarpSpecializedILi22ENS5_IJNS4_1CILi1EEESB_SB_EEENS1_32KernelTmaWarpSpecializedPingpongEEENS5_IJNSA_ILi64EEENSA_ILi16EEESF_EEENS_10bfloat16_tENS5_IJlSB_lEEESI_SJ_NS4_8TiledMMAINS4_8MMA_AtomIJNS4_4SM904GMMA27MMA_64x16x16_F32BF16BF16_SSILNSN_5MajorE0ELSP_0ELNSN_7ScaleInE1ELSQ_1EEEEEENS4_6LayoutISC_NS5_IJNSA_ILi0EEESU_SU_EEEEENS5_IJNS4_10UnderscoreESX_SX_EEEEENS4_13SM90_TMA_LOADENS4_14ComposedLayoutINS4_7SwizzleILi3ELi4ELi3EEENS4_18smem_ptr_flag_bitsILi16EEENST_INS5_IJNSA_ILi8EEESF_EEENS5_IJSF_SB_EEEEEEEvNS4_8identityES10_S1A_vS1B_EENS_8epilogue10collective6detail29Sm90TmaWarpSpecializedAdapterINS1E_15DefaultEpilogueIfSJ_SJ_NS1D_6thread17LinearCombinationIfLi1EffLNS1I_9ScaleType4KindE0ELNS_15FloatRoundStyleE2EfEENS1_15EpilogueDefaultEEEEEvvEEEEvNT_6ParamsE,"a",@progbits
	.sectionflags	@""
	.align	4
.nv.constant0._ZN7cutlass13device_kernelINS_4gemm6kernel13GemmUniversalIN4cute5tupleIJiiiiEEENS1_10collective13CollectiveMmaINS1_34MainloopSm90TmaGmmaWarpSpecializedILi22ENS5_IJNS4_1CILi1EEESB_SB_EEENS1_32KernelTmaWarpSpecializedPingpongEEENS5_IJNSA_ILi64EEENSA_ILi16EEESF_EEENS_10bfloat16_tENS5_IJlSB_lEEESI_SJ_NS4_8TiledMMAINS4_8MMA_AtomIJNS4_4SM904GMMA27MMA_64x16x16_F32BF16BF16_SSILNSN_5MajorE0ELSP_0ELNSN_7ScaleInE1ELSQ_1EEEEEENS4_6LayoutISC_NS5_IJNSA_ILi0EEESU_SU_EEEEENS5_IJNS4_10UnderscoreESX_SX_EEEEENS4_13SM90_TMA_LOADENS4_14ComposedLayoutINS4_7SwizzleILi3ELi4ELi3EEENS4_18smem_ptr_flag_bitsILi16EEENST_INS5_IJNSA_ILi8EEESF_EEENS5_IJSF_SB_EEEEEEEvNS4_8identityES10_S1A_vS1B_EENS_8epilogue10collective6detail29Sm90TmaWarpSpecializedAdapterINS1E_15DefaultEpilogueIfSJ_SJ_NS1D_6thread17LinearCombinationIfLi1EffLNS1I_9ScaleType4KindE0ELNS_15FloatRoundStyleE2EfEENS1_15EpilogueDefaultEEEEEvvEEEEvNT_6ParamsE:
	.zero		1664


//--------------------- SYMBOLS --------------------------

	.type		.nv.reservedSmem.offset0,@object
	.size		.nv.reservedSmem.offset0,0x4
	.type		__assertfail,@function
